//
// Generated by NVIDIA NVVM Compiler
//
// Compiler Build ID: CL-36424714
// Cuda compilation tools, release 13.0, V13.0.88
// Based on NVVM 20.0.0
//

.version 9.0
.target sm_100
.address_size 64

.func _Z5T2x2HPii
(
	.param .b64 _Z5T2x2HPii_param_0,
	.param .b32 _Z5T2x2HPii_param_1
)
;
.func _Z4TOddPii
(
	.param .b64 _Z4TOddPii_param_0,
	.param .b32 _Z4TOddPii_param_1
)
;
.func _Z7TOddOddPii
(
	.param .b64 _Z7TOddOddPii_param_0,
	.param .b32 _Z7TOddOddPii_param_1
)
;
.func _Z8T2x2hEncPii
(
	.param .b64 _Z8T2x2hEncPii_param_0,
	.param .b32 _Z8T2x2hEncPii_param_1
)
;
.func _Z8FwdScalePii
(
	.param .b64 _Z8FwdScalePii_param_0,
	.param .b32 _Z8FwdScalePii_param_1
)
;
.func _Z9FwdRotatePii
(
	.param .b64 _Z9FwdRotatePii_param_0,
	.param .b32 _Z9FwdRotatePii_param_1
)
;
.func _Z10FwdTOddOddPii
(
	.param .b64 _Z10FwdTOddOddPii_param_0,
	.param .b32 _Z10FwdTOddOddPii_param_1
)
;
.global .align 8 .u64 pointerFunct_FCT[8] = {_Z5T2x2HPii, _Z5T2x2HPii, _Z5T2x2HPii, _Z5T2x2HPii, _Z5T2x2HPii, _Z4TOddPii, _Z4TOddPii, _Z7TOddOddPii};
.global .align 8 .u64 pointerFunct[17] = {_Z8T2x2hEncPii, _Z8T2x2hEncPii, _Z8T2x2hEncPii, _Z8T2x2hEncPii, _Z8FwdScalePii, _Z8FwdScalePii, _Z8FwdScalePii, _Z8FwdScalePii, _Z9FwdRotatePii, _Z9FwdRotatePii, _Z9FwdRotatePii, _Z9FwdRotatePii, _Z10FwdTOddOddPii, _Z5T2x2HPii, _Z5T2x2HPii, _Z5T2x2HPii, _Z5T2x2HPii};

.func _Z5T2x2HPii(
	.param .b64 _Z5T2x2HPii_param_0,
	.param .b32 _Z5T2x2HPii_param_1
)
{
	.reg .b32 	%r<15>;
	.reg .b64 	%rd<2>;

	ld.param.u64 	%rd1, [_Z5T2x2HPii_param_0];
	ld.param.u32 	%r1, [_Z5T2x2HPii_param_1];
	ld.u32 	%r2, [%rd1+12];
	ld.u32 	%r3, [%rd1];
	add.s32 	%r4, %r3, %r2;
	ld.u32 	%r5, [%rd1+8];
	ld.u32 	%r6, [%rd1+4];
	sub.s32 	%r7, %r6, %r5;
	sub.s32 	%r8, %r1, %r7;
	add.s32 	%r9, %r8, %r4;
	shr.s32 	%r10, %r9, 1;
	sub.s32 	%r11, %r10, %r2;
	st.u32 	[%rd1+8], %r11;
	sub.s32 	%r12, %r10, %r5;
	st.u32 	[%rd1+12], %r12;
	sub.s32 	%r13, %r4, %r12;
	st.u32 	[%rd1], %r13;
	add.s32 	%r14, %r7, %r11;
	st.u32 	[%rd1+4], %r14;
	ret;

}
.func _Z4TOddPii(
	.param .b64 _Z4TOddPii_param_0,
	.param .b32 _Z4TOddPii_param_1
)
{
	.reg .b32 	%r<32>;
	.reg .b64 	%rd<2>;

	ld.param.u64 	%rd1, [_Z4TOddPii_param_0];
	ld.u32 	%r1, [%rd1+8];
	ld.u32 	%r2, [%rd1+4];
	sub.s32 	%r3, %r2, %r1;
	ld.u32 	%r4, [%rd1+12];
	ld.u32 	%r5, [%rd1];
	add.s32 	%r6, %r5, %r4;
	add.s32 	%r7, %r3, 1;
	shr.s32 	%r8, %r7, 1;
	add.s32 	%r9, %r1, %r8;
	add.s32 	%r10, %r6, 1;
	shr.s32 	%r11, %r10, 1;
	mad.lo.s32 	%r12, %r6, 3, 4;
	shr.s32 	%r13, %r12, 3;
	sub.s32 	%r14, %r3, %r13;
	mad.lo.s32 	%r15, %r14, 3, 4;
	shr.s32 	%r16, %r15, 3;
	add.s32 	%r17, %r16, %r6;
	mad.lo.s32 	%r18, %r9, 3, 4;
	shr.s32 	%r19, %r18, 3;
	add.s32 	%r20, %r4, %r19;
	sub.s32 	%r21, %r11, %r20;
	mad.lo.s32 	%r22, %r21, 3, 4;
	shr.s32 	%r23, %r22, 3;
	add.s32 	%r24, %r23, %r9;
	shr.s32 	%r25, %r14, 1;
	add.s32 	%r26, %r21, %r25;
	st.u32 	[%rd1+12], %r26;
	add.s32 	%r27, %r10, %r16;
	shr.s32 	%r28, %r27, 1;
	sub.s32 	%r29, %r24, %r28;
	st.u32 	[%rd1+8], %r29;
	sub.s32 	%r30, %r14, %r26;
	st.u32 	[%rd1+4], %r30;
	add.s32 	%r31, %r17, %r29;
	st.u32 	[%rd1], %r31;
	ret;

}
.func _Z7TOddOddPii(
	.param .b64 _Z7TOddOddPii_param_0,
	.param .b32 _Z7TOddOddPii_param_1
)
{
	.reg .b32 	%r<24>;
	.reg .b64 	%rd<2>;

	ld.param.u64 	%rd1, [_Z7TOddOddPii_param_0];
	ld.u32 	%r1, [%rd1+4];
	ld.u32 	%r2, [%rd1+8];
	ld.u32 	%r3, [%rd1];
	ld.u32 	%r4, [%rd1+12];
	add.s32 	%r5, %r4, %r3;
	sub.s32 	%r6, %r1, %r2;
	shr.s32 	%r7, %r5, 1;
	sub.s32 	%r8, %r3, %r7;
	shr.s32 	%r9, %r6, 1;
	sub.s32 	%r10, %r9, %r1;
	mad.lo.s32 	%r11, %r10, 3, 4;
	shr.s32 	%r12, %r11, 3;
	add.s32 	%r13, %r12, %r8;
	mad.lo.s32 	%r14, %r13, 3, 3;
	shr.s32 	%r15, %r14, 2;
	sub.s32 	%r16, %r10, %r15;
	mad.lo.s32 	%r17, %r16, 3, 3;
	shr.s32 	%r18, %r17, 3;
	add.s32 	%r19, %r18, %r13;
	sub.s32 	%r20, %r16, %r9;
	st.u32 	[%rd1+4], %r20;
	add.s32 	%r21, %r19, %r7;
	st.u32 	[%rd1], %r21;
	add.s32 	%r22, %r6, %r20;
	st.u32 	[%rd1+8], %r22;
	sub.s32 	%r23, %r5, %r21;
	st.u32 	[%rd1+12], %r23;
	ret;

}
.func _Z8T2x2hEncPii(
	.param .b64 _Z8T2x2hEncPii_param_0,
	.param .b32 _Z8T2x2hEncPii_param_1
)
{
	.reg .b32 	%r<16>;
	.reg .b64 	%rd<2>;

	ld.param.u64 	%rd1, [_Z8T2x2hEncPii_param_0];
	ld.u32 	%r1, [%rd1+12];
	ld.u32 	%r2, [%rd1];
	add.s32 	%r3, %r2, %r1;
	ld.u32 	%r4, [%rd1+8];
	ld.u32 	%r5, [%rd1+4];
	sub.s32 	%r6, %r5, %r4;
	sub.s32 	%r7, %r3, %r6;
	shr.s32 	%r8, %r7, 1;
	sub.s32 	%r9, %r8, %r1;
	st.u32 	[%rd1+8], %r9;
	shr.s32 	%r10, %r6, 1;
	add.s32 	%r11, %r10, %r4;
	st.u32 	[%rd1+12], %r11;
	add.s32 	%r12, %r9, %r6;
	st.u32 	[%rd1+4], %r12;
	mad.lo.s32 	%r13, %r11, 3, 4;
	shr.s32 	%r14, %r13, 3;
	sub.s32 	%r15, %r3, %r14;
	st.u32 	[%rd1], %r15;
	ret;

}
.func _Z8FwdScalePii(
	.param .b64 _Z8FwdScalePii_param_0,
	.param .b32 _Z8FwdScalePii_param_1
)
{
	.reg .b32 	%r<16>;
	.reg .b64 	%rd<2>;

	ld.param.u64 	%rd1, [_Z8FwdScalePii_param_0];
	ld.u32 	%r1, [%rd1];
	mul.lo.s32 	%r2, %r1, 3;
	shr.s32 	%r3, %r2, 4;
	ld.u32 	%r4, [%rd1+4];
	shr.s32 	%r5, %r1, 7;
	add.s32 	%r6, %r3, %r5;
	sub.s32 	%r7, %r4, %r6;
	shr.s32 	%r8, %r1, 10;
	add.s32 	%r9, %r7, %r8;
	mul.lo.s32 	%r10, %r9, 3;
	shr.s32 	%r11, %r10, 3;
	sub.s32 	%r12, %r1, %r11;
	shr.s32 	%r13, %r12, 1;
	sub.s32 	%r14, %r13, %r9;
	st.u32 	[%rd1+4], %r14;
	sub.s32 	%r15, %r12, %r14;
	st.u32 	[%rd1], %r15;
	ret;

}
.func _Z9FwdRotatePii(
	.param .b64 _Z9FwdRotatePii_param_0,
	.param .b32 _Z9FwdRotatePii_param_1
)
{
	.reg .b32 	%r<9>;
	.reg .b64 	%rd<2>;

	ld.param.u64 	%rd1, [_Z9FwdRotatePii_param_0];
	ld.u32 	%r1, [%rd1];
	add.s32 	%r2, %r1, 1;
	shr.s32 	%r3, %r2, 1;
	ld.u32 	%r4, [%rd1+4];
	sub.s32 	%r5, %r4, %r3;
	st.u32 	[%rd1+4], %r5;
	add.s32 	%r6, %r5, 1;
	shr.s32 	%r7, %r6, 1;
	add.s32 	%r8, %r7, %r1;
	st.u32 	[%rd1], %r8;
	ret;

}
.func _Z10FwdTOddOddPii(
	.param .b64 _Z10FwdTOddOddPii_param_0,
	.param .b32 _Z10FwdTOddOddPii_param_1
)
{
	.reg .b32 	%r<24>;
	.reg .b64 	%rd<2>;

	ld.param.u64 	%rd1, [_Z10FwdTOddOddPii_param_0];
	ld.u32 	%r1, [%rd1];
	ld.u32 	%r2, [%rd1+12];
	add.s32 	%r3, %r2, %r1;
	ld.u32 	%r4, [%rd1+4];
	ld.u32 	%r5, [%rd1+8];
	sub.s32 	%r6, %r5, %r4;
	shr.s32 	%r7, %r3, 1;
	shr.s32 	%r8, %r6, 1;
	sub.s32 	%r9, %r1, %r7;
	add.s32 	%r10, %r4, %r8;
	mad.lo.s32 	%r11, %r10, 3, 4;
	shr.s32 	%r12, %r11, 3;
	add.s32 	%r13, %r12, %r9;
	mad.lo.s32 	%r14, %r13, 3, 2;
	shr.s32 	%r15, %r14, 2;
	sub.s32 	%r16, %r10, %r15;
	mad.lo.s32 	%r17, %r16, 3, 6;
	shr.s32 	%r18, %r17, 3;
	add.s32 	%r19, %r18, %r13;
	sub.s32 	%r20, %r16, %r8;
	st.u32 	[%rd1+4], %r20;
	add.s32 	%r21, %r19, %r7;
	st.u32 	[%rd1], %r21;
	add.s32 	%r22, %r6, %r20;
	st.u32 	[%rd1+8], %r22;
	sub.s32 	%r23, %r3, %r21;
	st.u32 	[%rd1+12], %r23;
	ret;

}
	// .globl	_Z25EncFirstStagePreFilteringPiii
.visible .entry _Z25EncFirstStagePreFilteringPiii(
	.param .u64 .ptr .align 1 _Z25EncFirstStagePreFilteringPiii_param_0,
	.param .u32 _Z25EncFirstStagePreFilteringPiii_param_1,
	.param .u32 _Z25EncFirstStagePreFilteringPiii_param_2
)
{
	.local .align 16 .b8 	__local_depot7[16];
	.reg .b64 	%SP;
	.reg .b64 	%SPL;
	.reg .b32 	%r<61>;
	.reg .b64 	%rd<19>;

	mov.u64 	%SPL, __local_depot7;
	cvta.local.u64 	%SP, %SPL;
	ld.param.u64 	%rd1, [_Z25EncFirstStagePreFilteringPiii_param_0];
	ld.param.u32 	%r1, [_Z25EncFirstStagePreFilteringPiii_param_2];
	cvta.to.global.u64 	%rd2, %rd1;
	add.u64 	%rd3, %SP, 0;
	add.u64 	%rd4, %SPL, 0;
	mov.u32 	%r2, %tid.x;
	mov.u32 	%r3, %tid.y;
	mov.u32 	%r4, %ctaid.x;
	mov.u32 	%r5, %ctaid.y;
	shl.b32 	%r6, %r4, 4;
	shl.b32 	%r7, %r2, 2;
	add.s32 	%r8, %r6, %r7;
	shl.b32 	%r9, %r5, 4;
	shl.b32 	%r10, %r3, 2;
	add.s32 	%r11, %r10, %r9;
	mad.lo.s32 	%r12, %r8, %r1, %r11;
	mul.wide.s32 	%rd5, %r12, 4;
	add.s64 	%rd6, %rd2, %rd5;
	ld.global.u32 	%r13, [%rd6];
	ld.global.u32 	%r14, [%rd6+4];
	ld.global.u32 	%r15, [%rd6+8];
	ld.global.u32 	%r16, [%rd6+12];
	mul.wide.s32 	%rd7, %r1, 4;
	add.s64 	%rd8, %rd6, %rd7;
	ld.global.u32 	%r17, [%rd8];
	ld.global.u32 	%r18, [%rd8+4];
	ld.global.u32 	%r19, [%rd8+8];
	ld.global.u32 	%r20, [%rd8+12];
	add.s64 	%rd9, %rd8, %rd7;
	ld.global.u32 	%r21, [%rd9];
	ld.global.u32 	%r22, [%rd9+4];
	ld.global.u32 	%r23, [%rd9+8];
	ld.global.u32 	%r24, [%rd9+12];
	add.s64 	%rd10, %rd9, %rd7;
	ld.global.u32 	%r25, [%rd10];
	ld.global.u32 	%r26, [%rd10+4];
	ld.global.u32 	%r27, [%rd10+8];
	ld.global.u32 	%r28, [%rd10+12];
	st.local.v4.u32 	[%rd4], {%r13, %r16, %r25, %r28};
	ld.global.u64 	%rd11, [pointerFunct_FCT];
	{ // callseq 0, 0
	.param .b64 param0;
	st.param.b64 	[param0], %rd3;
	.param .b32 param1;
	st.param.b32 	[param1], 0;
	prototype_0 : .callprototype ()_ (.param .b64 _, .param .b32 _);
	call 
	%rd11, 
	(
	param0, 
	param1
	)
	, prototype_0;
	} // callseq 0
	ld.local.v4.u32 	{%r29, %r30, %r31, %r32}, [%rd4];
	st.local.v4.u32 	[%rd4], {%r18, %r19, %r22, %r23};
	ld.global.u64 	%rd12, [pointerFunct_FCT+8];
	{ // callseq 1, 0
	.param .b64 param0;
	st.param.b64 	[param0], %rd3;
	.param .b32 param1;
	st.param.b32 	[param1], 0;
	prototype_1 : .callprototype ()_ (.param .b64 _, .param .b32 _);
	call 
	%rd12, 
	(
	param0, 
	param1
	)
	, prototype_1;
	} // callseq 1
	ld.local.v4.u32 	{%r33, %r34, %r35, %r36}, [%rd4];
	st.local.v4.u32 	[%rd4], {%r14, %r15, %r26, %r27};
	ld.global.u64 	%rd13, [pointerFunct_FCT+16];
	{ // callseq 2, 0
	.param .b64 param0;
	st.param.b64 	[param0], %rd3;
	.param .b32 param1;
	st.param.b32 	[param1], 0;
	prototype_2 : .callprototype ()_ (.param .b64 _, .param .b32 _);
	call 
	%rd13, 
	(
	param0, 
	param1
	)
	, prototype_2;
	} // callseq 2
	ld.local.v4.u32 	{%r37, %r38, %r39, %r40}, [%rd4];
	st.local.v4.u32 	[%rd4], {%r17, %r20, %r21, %r24};
	ld.global.u64 	%rd14, [pointerFunct_FCT+24];
	{ // callseq 3, 0
	.param .b64 param0;
	st.param.b64 	[param0], %rd3;
	.param .b32 param1;
	st.param.b32 	[param1], 0;
	prototype_3 : .callprototype ()_ (.param .b64 _, .param .b32 _);
	call 
	%rd14, 
	(
	param0, 
	param1
	)
	, prototype_3;
	} // callseq 3
	ld.local.v4.u32 	{%r41, %r42, %r43, %r44}, [%rd4];
	st.local.v4.u32 	[%rd4], {%r29, %r37, %r41, %r33};
	ld.global.u64 	%rd15, [pointerFunct_FCT+32];
	{ // callseq 4, 0
	.param .b64 param0;
	st.param.b64 	[param0], %rd3;
	.param .b32 param1;
	st.param.b32 	[param1], 1;
	prototype_4 : .callprototype ()_ (.param .b64 _, .param .b32 _);
	call 
	%rd15, 
	(
	param0, 
	param1
	)
	, prototype_4;
	} // callseq 4
	ld.local.v4.u32 	{%r45, %r46, %r47, %r48}, [%rd4];
	st.local.v4.u32 	[%rd4], {%r38, %r30, %r34, %r42};
	ld.global.u64 	%rd16, [pointerFunct_FCT+40];
	{ // callseq 5, 0
	.param .b64 param0;
	st.param.b64 	[param0], %rd3;
	.param .b32 param1;
	st.param.b32 	[param1], 0;
	prototype_5 : .callprototype ()_ (.param .b64 _, .param .b32 _);
	call 
	%rd16, 
	(
	param0, 
	param1
	)
	, prototype_5;
	} // callseq 5
	ld.local.v4.u32 	{%r49, %r50, %r51, %r52}, [%rd4];
	st.local.v4.u32 	[%rd4], {%r43, %r31, %r35, %r39};
	ld.global.u64 	%rd17, [pointerFunct_FCT+48];
	{ // callseq 6, 0
	.param .b64 param0;
	st.param.b64 	[param0], %rd3;
	.param .b32 param1;
	st.param.b32 	[param1], 0;
	prototype_6 : .callprototype ()_ (.param .b64 _, .param .b32 _);
	call 
	%rd17, 
	(
	param0, 
	param1
	)
	, prototype_6;
	} // callseq 6
	ld.local.v4.u32 	{%r53, %r54, %r55, %r56}, [%rd4];
	st.local.v4.u32 	[%rd4], {%r36, %r44, %r40, %r32};
	ld.global.u64 	%rd18, [pointerFunct_FCT+56];
	{ // callseq 7, 0
	.param .b64 param0;
	st.param.b64 	[param0], %rd3;
	.param .b32 param1;
	st.param.b32 	[param1], 0;
	prototype_7 : .callprototype ()_ (.param .b64 _, .param .b32 _);
	call 
	%rd18, 
	(
	param0, 
	param1
	)
	, prototype_7;
	} // callseq 7
	ld.local.v4.u32 	{%r57, %r58, %r59, %r60}, [%rd4];
	st.global.u32 	[%rd6], %r45;
	st.global.u32 	[%rd6+4], %r53;
	st.global.u32 	[%rd6+8], %r47;
	st.global.u32 	[%rd6+12], %r56;
	st.global.u32 	[%rd8], %r49;
	st.global.u32 	[%rd8+4], %r60;
	st.global.u32 	[%rd8+8], %r50;
	st.global.u32 	[%rd8+12], %r59;
	st.global.u32 	[%rd9], %r46;
	st.global.u32 	[%rd9+4], %r54;
	st.global.u32 	[%rd9+8], %r48;
	st.global.u32 	[%rd9+12], %r55;
	st.global.u32 	[%rd10], %r52;
	st.global.u32 	[%rd10+4], %r58;
	st.global.u32 	[%rd10+8], %r51;
	st.global.u32 	[%rd10+12], %r57;
	ret;

}
	// .globl	_Z26EncSecondStagePreFilteringPiii
.visible .entry _Z26EncSecondStagePreFilteringPiii(
	.param .u64 .ptr .align 1 _Z26EncSecondStagePreFilteringPiii_param_0,
	.param .u32 _Z26EncSecondStagePreFilteringPiii_param_1,
	.param .u32 _Z26EncSecondStagePreFilteringPiii_param_2
)
{
	.local .align 16 .b8 	__local_depot8[16];
	.reg .b64 	%SP;
	.reg .b64 	%SPL;
	.reg .b32 	%r<61>;
	.reg .b64 	%rd<21>;

	mov.u64 	%SPL, __local_depot8;
	cvta.local.u64 	%SP, %SPL;
	ld.param.u64 	%rd1, [_Z26EncSecondStagePreFilteringPiii_param_0];
	ld.param.u32 	%r1, [_Z26EncSecondStagePreFilteringPiii_param_2];
	cvta.to.global.u64 	%rd2, %rd1;
	add.u64 	%rd3, %SP, 0;
	add.u64 	%rd4, %SPL, 0;
	mov.u32 	%r2, %ctaid.x;
	mov.u32 	%r3, %ctaid.y;
	shl.b32 	%r4, %r3, 4;
	mul.lo.s32 	%r5, %r2, %r1;
	shl.b32 	%r6, %r5, 4;
	add.s32 	%r7, %r6, %r4;
	mul.wide.s32 	%rd5, %r7, 4;
	add.s64 	%rd6, %rd2, %rd5;
	ld.global.u32 	%r8, [%rd6];
	ld.global.u32 	%r9, [%rd6+16];
	ld.global.u32 	%r10, [%rd6+32];
	ld.global.u32 	%r11, [%rd6+48];
	shl.b32 	%r12, %r1, 2;
	add.s32 	%r13, %r7, %r12;
	mul.wide.s32 	%rd7, %r13, 4;
	add.s64 	%rd8, %rd2, %rd7;
	ld.global.u32 	%r14, [%rd8];
	ld.global.u32 	%r15, [%rd8+16];
	ld.global.u32 	%r16, [%rd8+32];
	ld.global.u32 	%r17, [%rd8+48];
	shl.b32 	%r18, %r1, 3;
	add.s32 	%r19, %r7, %r18;
	mul.wide.s32 	%rd9, %r19, 4;
	add.s64 	%rd10, %rd2, %rd9;
	ld.global.u32 	%r20, [%rd10];
	ld.global.u32 	%r21, [%rd10+16];
	ld.global.u32 	%r22, [%rd10+32];
	ld.global.u32 	%r23, [%rd10+48];
	add.s32 	%r24, %r19, %r12;
	mul.wide.s32 	%rd11, %r24, 4;
	add.s64 	%rd12, %rd2, %rd11;
	ld.global.u32 	%r25, [%rd12];
	ld.global.u32 	%r26, [%rd12+16];
	ld.global.u32 	%r27, [%rd12+32];
	ld.global.u32 	%r28, [%rd12+48];
	st.local.v4.u32 	[%rd4], {%r8, %r11, %r25, %r28};
	ld.global.u64 	%rd13, [pointerFunct_FCT];
	{ // callseq 8, 0
	.param .b64 param0;
	st.param.b64 	[param0], %rd3;
	.param .b32 param1;
	st.param.b32 	[param1], 0;
	prototype_8 : .callprototype ()_ (.param .b64 _, .param .b32 _);
	call 
	%rd13, 
	(
	param0, 
	param1
	)
	, prototype_8;
	} // callseq 8
	ld.local.v4.u32 	{%r29, %r30, %r31, %r32}, [%rd4];
	st.local.v4.u32 	[%rd4], {%r15, %r16, %r21, %r22};
	ld.global.u64 	%rd14, [pointerFunct_FCT+8];
	{ // callseq 9, 0
	.param .b64 param0;
	st.param.b64 	[param0], %rd3;
	.param .b32 param1;
	st.param.b32 	[param1], 0;
	prototype_9 : .callprototype ()_ (.param .b64 _, .param .b32 _);
	call 
	%rd14, 
	(
	param0, 
	param1
	)
	, prototype_9;
	} // callseq 9
	ld.local.v4.u32 	{%r33, %r34, %r35, %r36}, [%rd4];
	st.local.v4.u32 	[%rd4], {%r9, %r10, %r26, %r27};
	ld.global.u64 	%rd15, [pointerFunct_FCT+16];
	{ // callseq 10, 0
	.param .b64 param0;
	st.param.b64 	[param0], %rd3;
	.param .b32 param1;
	st.param.b32 	[param1], 0;
	prototype_10 : .callprototype ()_ (.param .b64 _, .param .b32 _);
	call 
	%rd15, 
	(
	param0, 
	param1
	)
	, prototype_10;
	} // callseq 10
	ld.local.v4.u32 	{%r37, %r38, %r39, %r40}, [%rd4];
	st.local.v4.u32 	[%rd4], {%r14, %r17, %r20, %r23};
	ld.global.u64 	%rd16, [pointerFunct_FCT+24];
	{ // callseq 11, 0
	.param .b64 param0;
	st.param.b64 	[param0], %rd3;
	.param .b32 param1;
	st.param.b32 	[param1], 0;
	prototype_11 : .callprototype ()_ (.param .b64 _, .param .b32 _);
	call 
	%rd16, 
	(
	param0, 
	param1
	)
	, prototype_11;
	} // callseq 11
	ld.local.v4.u32 	{%r41, %r42, %r43, %r44}, [%rd4];
	st.local.v4.u32 	[%rd4], {%r29, %r37, %r41, %r33};
	ld.global.u64 	%rd17, [pointerFunct_FCT+32];
	{ // callseq 12, 0
	.param .b64 param0;
	st.param.b64 	[param0], %rd3;
	.param .b32 param1;
	st.param.b32 	[param1], 1;
	prototype_12 : .callprototype ()_ (.param .b64 _, .param .b32 _);
	call 
	%rd17, 
	(
	param0, 
	param1
	)
	, prototype_12;
	} // callseq 12
	ld.local.v4.u32 	{%r45, %r46, %r47, %r48}, [%rd4];
	st.local.v4.u32 	[%rd4], {%r38, %r30, %r34, %r42};
	ld.global.u64 	%rd18, [pointerFunct_FCT+40];
	{ // callseq 13, 0
	.param .b64 param0;
	st.param.b64 	[param0], %rd3;
	.param .b32 param1;
	st.param.b32 	[param1], 0;
	prototype_13 : .callprototype ()_ (.param .b64 _, .param .b32 _);
	call 
	%rd18, 
	(
	param0, 
	param1
	)
	, prototype_13;
	} // callseq 13
	ld.local.v4.u32 	{%r49, %r50, %r51, %r52}, [%rd4];
	st.local.v4.u32 	[%rd4], {%r43, %r31, %r35, %r39};
	ld.global.u64 	%rd19, [pointerFunct_FCT+48];
	{ // callseq 14, 0
	.param .b64 param0;
	st.param.b64 	[param0], %rd3;
	.param .b32 param1;
	st.param.b32 	[param1], 0;
	prototype_14 : .callprototype ()_ (.param .b64 _, .param .b32 _);
	call 
	%rd19, 
	(
	param0, 
	param1
	)
	, prototype_14;
	} // callseq 14
	ld.local.v4.u32 	{%r53, %r54, %r55, %r56}, [%rd4];
	st.local.v4.u32 	[%rd4], {%r36, %r44, %r40, %r32};
	ld.global.u64 	%rd20, [pointerFunct_FCT+56];
	{ // callseq 15, 0
	.param .b64 param0;
	st.param.b64 	[param0], %rd3;
	.param .b32 param1;
	st.param.b32 	[param1], 0;
	prototype_15 : .callprototype ()_ (.param .b64 _, .param .b32 _);
	call 
	%rd20, 
	(
	param0, 
	param1
	)
	, prototype_15;
	} // callseq 15
	ld.local.v4.u32 	{%r57, %r58, %r59, %r60}, [%rd4];
	st.global.u32 	[%rd6], %r45;
	st.global.u32 	[%rd6+16], %r53;
	st.global.u32 	[%rd6+32], %r47;
	st.global.u32 	[%rd6+48], %r56;
	st.global.u32 	[%rd8], %r49;
	st.global.u32 	[%rd8+16], %r60;
	st.global.u32 	[%rd8+32], %r50;
	st.global.u32 	[%rd8+48], %r59;
	st.global.u32 	[%rd10], %r46;
	st.global.u32 	[%rd10+16], %r54;
	st.global.u32 	[%rd10+32], %r48;
	st.global.u32 	[%rd10+48], %r55;
	st.global.u32 	[%rd12], %r52;
	st.global.u32 	[%rd12+16], %r58;
	st.global.u32 	[%rd12+32], %r51;
	st.global.u32 	[%rd12+48], %r57;
	ret;

}
	// .globl	_Z26EncFirstStageOverlapFilterPiii
.visible .entry _Z26EncFirstStageOverlapFilterPiii(
	.param .u64 .ptr .align 1 _Z26EncFirstStageOverlapFilterPiii_param_0,
	.param .u32 _Z26EncFirstStageOverlapFilterPiii_param_1,
	.param .u32 _Z26EncFirstStageOverlapFilterPiii_param_2
)
{
	.local .align 16 .b8 	__local_depot9[16];
	.reg .b64 	%SP;
	.reg .b64 	%SPL;
	.reg .pred 	%p<4>;
	.reg .b32 	%r<879>;
	.reg .b64 	%rd<70>;

	mov.u64 	%SPL, __local_depot9;
	cvta.local.u64 	%SP, %SPL;
	ld.param.u64 	%rd7, [_Z26EncFirstStageOverlapFilterPiii_param_0];
	ld.param.u32 	%r5, [_Z26EncFirstStageOverlapFilterPiii_param_2];
	cvta.to.global.u64 	%rd1, %rd7;
	add.u64 	%rd8, %SP, 0;
	add.u64 	%rd9, %SPL, 0;
	mov.u32 	%r1, %ctaid.x;
	mov.u32 	%r2, %ctaid.y;
	shl.b32 	%r6, %r1, 4;
	shl.b32 	%r7, %r2, 4;
	or.b32  	%r8, %r6, 8;
	mul.lo.s32 	%r9, %r8, %r5;
	cvt.s64.s32 	%rd2, %r9;
	cvt.u64.u32 	%rd3, %r7;
	add.s64 	%rd10, %rd3, %rd2;
	shl.b64 	%rd11, %rd10, 2;
	add.s64 	%rd12, %rd1, %rd11;
	ld.global.u32 	%r10, [%rd12+32];
	ld.global.u32 	%r11, [%rd12+48];
	ld.global.u32 	%r12, [%rd12+64];
	ld.global.u32 	%r13, [%rd12+80];
	shl.b32 	%r3, %r5, 2;
	add.s32 	%r14, %r9, %r3;
	cvt.s64.s32 	%rd4, %r14;
	add.s64 	%rd13, %rd3, %rd4;
	shl.b64 	%rd14, %rd13, 2;
	add.s64 	%rd15, %rd1, %rd14;
	ld.global.u32 	%r15, [%rd15+32];
	ld.global.u32 	%r16, [%rd15+48];
	ld.global.u32 	%r17, [%rd15+64];
	ld.global.u32 	%r18, [%rd15+80];
	shl.b32 	%r19, %r5, 3;
	add.s32 	%r20, %r19, %r9;
	cvt.s64.s32 	%rd5, %r20;
	add.s64 	%rd16, %rd3, %rd5;
	shl.b64 	%rd17, %rd16, 2;
	add.s64 	%rd18, %rd1, %rd17;
	ld.global.u32 	%r21, [%rd18+32];
	ld.global.u32 	%r22, [%rd18+48];
	ld.global.u32 	%r23, [%rd18+64];
	ld.global.u32 	%r24, [%rd18+80];
	add.s32 	%r25, %r20, %r3;
	cvt.s64.s32 	%rd6, %r25;
	add.s64 	%rd19, %rd3, %rd6;
	shl.b64 	%rd20, %rd19, 2;
	add.s64 	%rd21, %rd1, %rd20;
	ld.global.u32 	%r26, [%rd21+32];
	ld.global.u32 	%r27, [%rd21+48];
	ld.global.u32 	%r28, [%rd21+64];
	ld.global.u32 	%r29, [%rd21+80];
	st.local.v4.u32 	[%rd9], {%r10, %r13, %r26, %r29};
	ld.global.u64 	%rd22, [pointerFunct];
	{ // callseq 16, 0
	.param .b64 param0;
	st.param.b64 	[param0], %rd8;
	.param .b32 param1;
	st.param.b32 	[param1], 0;
	prototype_16 : .callprototype ()_ (.param .b64 _, .param .b32 _);
	call 
	%rd22, 
	(
	param0, 
	param1
	)
	, prototype_16;
	} // callseq 16
	ld.local.v4.u32 	{%r30, %r31, %r32, %r33}, [%rd9];
	st.local.v4.u32 	[%rd9], {%r11, %r12, %r27, %r28};
	ld.global.u64 	%rd23, [pointerFunct+8];
	{ // callseq 17, 0
	.param .b64 param0;
	st.param.b64 	[param0], %rd8;
	.param .b32 param1;
	st.param.b32 	[param1], 0;
	prototype_17 : .callprototype ()_ (.param .b64 _, .param .b32 _);
	call 
	%rd23, 
	(
	param0, 
	param1
	)
	, prototype_17;
	} // callseq 17
	ld.local.v4.u32 	{%r34, %r35, %r36, %r37}, [%rd9];
	st.local.v4.u32 	[%rd9], {%r15, %r18, %r21, %r24};
	ld.global.u64 	%rd24, [pointerFunct+16];
	{ // callseq 18, 0
	.param .b64 param0;
	st.param.b64 	[param0], %rd8;
	.param .b32 param1;
	st.param.b32 	[param1], 0;
	prototype_18 : .callprototype ()_ (.param .b64 _, .param .b32 _);
	call 
	%rd24, 
	(
	param0, 
	param1
	)
	, prototype_18;
	} // callseq 18
	ld.local.v4.u32 	{%r38, %r39, %r40, %r41}, [%rd9];
	st.local.v4.u32 	[%rd9], {%r16, %r17, %r22, %r23};
	ld.global.u64 	%rd25, [pointerFunct+24];
	{ // callseq 19, 0
	.param .b64 param0;
	st.param.b64 	[param0], %rd8;
	.param .b32 param1;
	st.param.b32 	[param1], 0;
	prototype_19 : .callprototype ()_ (.param .b64 _, .param .b32 _);
	call 
	%rd25, 
	(
	param0, 
	param1
	)
	, prototype_19;
	} // callseq 19
	ld.local.v4.u32 	{%r42, %r43, %r44, %r45}, [%rd9];
	st.local.v2.u32 	[%rd9], {%r30, %r33};
	ld.global.u64 	%rd26, [pointerFunct+32];
	{ // callseq 20, 0
	.param .b64 param0;
	st.param.b64 	[param0], %rd8;
	.param .b32 param1;
	st.param.b32 	[param1], 0;
	prototype_20 : .callprototype ()_ (.param .b64 _, .param .b32 _);
	call 
	%rd26, 
	(
	param0, 
	param1
	)
	, prototype_20;
	} // callseq 20
	ld.local.v2.u32 	{%r46, %r47}, [%rd9];
	st.local.v2.u32 	[%rd9], {%r34, %r37};
	ld.global.u64 	%rd27, [pointerFunct+40];
	{ // callseq 21, 0
	.param .b64 param0;
	st.param.b64 	[param0], %rd8;
	.param .b32 param1;
	st.param.b32 	[param1], 0;
	prototype_21 : .callprototype ()_ (.param .b64 _, .param .b32 _);
	call 
	%rd27, 
	(
	param0, 
	param1
	)
	, prototype_21;
	} // callseq 21
	ld.local.v2.u32 	{%r48, %r49}, [%rd9];
	st.local.v2.u32 	[%rd9], {%r38, %r41};
	ld.global.u64 	%rd28, [pointerFunct+48];
	{ // callseq 22, 0
	.param .b64 param0;
	st.param.b64 	[param0], %rd8;
	.param .b32 param1;
	st.param.b32 	[param1], 0;
	prototype_22 : .callprototype ()_ (.param .b64 _, .param .b32 _);
	call 
	%rd28, 
	(
	param0, 
	param1
	)
	, prototype_22;
	} // callseq 22
	ld.local.v2.u32 	{%r50, %r51}, [%rd9];
	st.local.v2.u32 	[%rd9], {%r42, %r45};
	ld.global.u64 	%rd29, [pointerFunct+56];
	{ // callseq 23, 0
	.param .b64 param0;
	st.param.b64 	[param0], %rd8;
	.param .b32 param1;
	st.param.b32 	[param1], 0;
	prototype_23 : .callprototype ()_ (.param .b64 _, .param .b32 _);
	call 
	%rd29, 
	(
	param0, 
	param1
	)
	, prototype_23;
	} // callseq 23
	ld.local.v2.u32 	{%r52, %r53}, [%rd9];
	st.local.v2.u32 	[%rd9], {%r36, %r32};
	ld.global.u64 	%rd30, [pointerFunct+64];
	{ // callseq 24, 0
	.param .b64 param0;
	st.param.b64 	[param0], %rd8;
	.param .b32 param1;
	st.param.b32 	[param1], 0;
	prototype_24 : .callprototype ()_ (.param .b64 _, .param .b32 _);
	call 
	%rd30, 
	(
	param0, 
	param1
	)
	, prototype_24;
	} // callseq 24
	ld.local.v2.u32 	{%r54, %r55}, [%rd9];
	st.local.v2.u32 	[%rd9], {%r44, %r40};
	ld.global.u64 	%rd31, [pointerFunct+72];
	{ // callseq 25, 0
	.param .b64 param0;
	st.param.b64 	[param0], %rd8;
	.param .b32 param1;
	st.param.b32 	[param1], 0;
	prototype_25 : .callprototype ()_ (.param .b64 _, .param .b32 _);
	call 
	%rd31, 
	(
	param0, 
	param1
	)
	, prototype_25;
	} // callseq 25
	ld.local.v2.u32 	{%r56, %r57}, [%rd9];
	st.local.v2.u32 	[%rd9], {%r39, %r31};
	ld.global.u64 	%rd32, [pointerFunct+80];
	{ // callseq 26, 0
	.param .b64 param0;
	st.param.b64 	[param0], %rd8;
	.param .b32 param1;
	st.param.b32 	[param1], 0;
	prototype_26 : .callprototype ()_ (.param .b64 _, .param .b32 _);
	call 
	%rd32, 
	(
	param0, 
	param1
	)
	, prototype_26;
	} // callseq 26
	ld.local.v2.u32 	{%r58, %r59}, [%rd9];
	st.local.v2.u32 	[%rd9], {%r43, %r35};
	ld.global.u64 	%rd33, [pointerFunct+88];
	{ // callseq 27, 0
	.param .b64 param0;
	st.param.b64 	[param0], %rd8;
	.param .b32 param1;
	st.param.b32 	[param1], 0;
	prototype_27 : .callprototype ()_ (.param .b64 _, .param .b32 _);
	call 
	%rd33, 
	(
	param0, 
	param1
	)
	, prototype_27;
	} // callseq 27
	ld.local.v2.u32 	{%r60, %r61}, [%rd9];
	st.local.v4.u32 	[%rd9], {%r53, %r51, %r49, %r47};
	ld.global.u64 	%rd34, [pointerFunct+96];
	{ // callseq 28, 0
	.param .b64 param0;
	st.param.b64 	[param0], %rd8;
	.param .b32 param1;
	st.param.b32 	[param1], 0;
	prototype_28 : .callprototype ()_ (.param .b64 _, .param .b32 _);
	call 
	%rd34, 
	(
	param0, 
	param1
	)
	, prototype_28;
	} // callseq 28
	.pragma "used_bytes_mask 4095";
	ld.local.v4.u32 	{%r62, %r63, %r64, %r65}, [%rd9];
	st.local.v2.u32 	[%rd9], {%r46, %r55};
	st.local.u32 	[%rd9+8], %r59;
	ld.global.u64 	%rd35, [pointerFunct+104];
	{ // callseq 29, 0
	.param .b64 param0;
	st.param.b64 	[param0], %rd8;
	.param .b32 param1;
	st.param.b32 	[param1], 0;
	prototype_29 : .callprototype ()_ (.param .b64 _, .param .b32 _);
	call 
	%rd35, 
	(
	param0, 
	param1
	)
	, prototype_29;
	} // callseq 29
	ld.local.v4.u32 	{%r66, %r67, %r68, %r69}, [%rd9];
	st.local.v4.u32 	[%rd9], {%r48, %r61, %r54, %r64};
	ld.global.u64 	%rd36, [pointerFunct+112];
	{ // callseq 30, 0
	.param .b64 param0;
	st.param.b64 	[param0], %rd8;
	.param .b32 param1;
	st.param.b32 	[param1], 0;
	prototype_30 : .callprototype ()_ (.param .b64 _, .param .b32 _);
	call 
	%rd36, 
	(
	param0, 
	param1
	)
	, prototype_30;
	} // callseq 30
	ld.local.v4.u32 	{%r70, %r71, %r72, %r73}, [%rd9];
	st.local.v4.u32 	[%rd9], {%r50, %r58, %r57, %r63};
	ld.global.u64 	%rd37, [pointerFunct+120];
	{ // callseq 31, 0
	.param .b64 param0;
	st.param.b64 	[param0], %rd8;
	.param .b32 param1;
	st.param.b32 	[param1], 0;
	prototype_31 : .callprototype ()_ (.param .b64 _, .param .b32 _);
	call 
	%rd37, 
	(
	param0, 
	param1
	)
	, prototype_31;
	} // callseq 31
	ld.local.v4.u32 	{%r74, %r75, %r76, %r77}, [%rd9];
	st.local.v4.u32 	[%rd9], {%r52, %r60, %r56, %r62};
	ld.global.u64 	%rd38, [pointerFunct+128];
	{ // callseq 32, 0
	.param .b64 param0;
	st.param.b64 	[param0], %rd8;
	.param .b32 param1;
	st.param.b32 	[param1], 0;
	prototype_32 : .callprototype ()_ (.param .b64 _, .param .b32 _);
	call 
	%rd38, 
	(
	param0, 
	param1
	)
	, prototype_32;
	} // callseq 32
	ld.local.v4.u32 	{%r78, %r79, %r80, %r81}, [%rd9];
	st.global.u32 	[%rd12+32], %r66;
	st.global.u32 	[%rd12+48], %r70;
	st.global.u32 	[%rd12+64], %r71;
	st.global.u32 	[%rd12+80], %r68;
	st.global.u32 	[%rd15+32], %r74;
	st.global.u32 	[%rd15+48], %r78;
	st.global.u32 	[%rd15+64], %r79;
	st.global.u32 	[%rd15+80], %r75;
	st.global.u32 	[%rd18+32], %r76;
	st.global.u32 	[%rd18+48], %r80;
	st.global.u32 	[%rd18+64], %r81;
	st.global.u32 	[%rd18+80], %r77;
	st.global.u32 	[%rd21+32], %r67;
	st.global.u32 	[%rd21+48], %r72;
	st.global.u32 	[%rd21+64], %r73;
	st.global.u32 	[%rd21+80], %r69;
	setp.ne.s32 	%p1, %r2, 0;
	@%p1 bra 	$L__BB9_2;
	ld.param.u32 	%r877, [_Z26EncFirstStageOverlapFilterPiii_param_2];
	shl.b64 	%rd39, %rd2, 2;
	add.s64 	%rd40, %rd1, %rd39;
	ld.global.u32 	%r82, [%rd40];
	shl.b64 	%rd41, %rd4, 2;
	add.s64 	%rd42, %rd1, %rd41;
	ld.global.u32 	%r83, [%rd42];
	shl.b64 	%rd43, %rd5, 2;
	add.s64 	%rd44, %rd1, %rd43;
	ld.global.u32 	%r84, [%rd44];
	shl.b64 	%rd45, %rd6, 2;
	add.s64 	%rd46, %rd1, %rd45;
	ld.global.u32 	%r85, [%rd46];
	add.s32 	%r86, %r82, %r85;
	add.s32 	%r87, %r83, %r84;
	add.s32 	%r88, %r86, 1;
	shr.s32 	%r89, %r88, 1;
	add.s32 	%r90, %r87, 1;
	shr.s32 	%r91, %r90, 1;
	sub.s32 	%r92, %r84, %r91;
	add.s32 	%r93, %r92, 1;
	shr.s32 	%r94, %r93, 1;
	add.s32 	%r95, %r89, %r94;
	sub.s32 	%r96, %r85, %r95;
	add.s32 	%r97, %r96, 1;
	shr.s32 	%r98, %r97, 1;
	add.s32 	%r99, %r98, %r92;
	add.s32 	%r100, %r86, %r96;
	add.s32 	%r101, %r87, %r99;
	shr.s32 	%r102, %r100, 1;
	sub.s32 	%r103, %r102, %r96;
	shr.s32 	%r104, %r101, 1;
	sub.s32 	%r105, %r104, %r99;
	mad.lo.s32 	%r106, %r103, 3, 4;
	shr.s32 	%r107, %r106, 3;
	sub.s32 	%r108, %r100, %r107;
	mad.lo.s32 	%r109, %r105, 3, 4;
	shr.s32 	%r110, %r109, 3;
	sub.s32 	%r111, %r101, %r110;
	mul.lo.s32 	%r112, %r108, 3;
	shr.s32 	%r113, %r112, 4;
	shr.s32 	%r114, %r108, 7;
	shr.s32 	%r115, %r108, 10;
	add.s32 	%r116, %r103, %r115;
	add.s32 	%r117, %r114, %r113;
	sub.s32 	%r118, %r116, %r117;
	mul.lo.s32 	%r119, %r118, 3;
	shr.s32 	%r120, %r119, 3;
	sub.s32 	%r121, %r108, %r120;
	shr.s32 	%r122, %r121, 1;
	sub.s32 	%r123, %r122, %r118;
	sub.s32 	%r124, %r121, %r123;
	mul.lo.s32 	%r125, %r111, 3;
	shr.s32 	%r126, %r125, 4;
	shr.s32 	%r127, %r111, 7;
	shr.s32 	%r128, %r111, 10;
	add.s32 	%r129, %r105, %r128;
	add.s32 	%r130, %r127, %r126;
	sub.s32 	%r131, %r129, %r130;
	mul.lo.s32 	%r132, %r131, 3;
	shr.s32 	%r133, %r132, 3;
	sub.s32 	%r134, %r111, %r133;
	shr.s32 	%r135, %r134, 1;
	sub.s32 	%r136, %r135, %r131;
	sub.s32 	%r137, %r134, %r136;
	add.s32 	%r138, %r124, 1;
	shr.s32 	%r139, %r138, 1;
	add.s32 	%r140, %r139, %r123;
	add.s32 	%r141, %r137, 1;
	shr.s32 	%r142, %r141, 1;
	add.s32 	%r143, %r142, %r136;
	sub.s32 	%r144, %r124, %r140;
	sub.s32 	%r145, %r137, %r143;
	st.global.u32 	[%rd40], %r144;
	st.global.u32 	[%rd42], %r145;
	st.global.u32 	[%rd44], %r143;
	st.global.u32 	[%rd46], %r140;
	ld.global.u32 	%r146, [%rd40+16];
	ld.global.u32 	%r147, [%rd42+16];
	ld.global.u32 	%r148, [%rd44+16];
	ld.global.u32 	%r149, [%rd46+16];
	add.s32 	%r150, %r146, %r149;
	add.s32 	%r151, %r147, %r148;
	add.s32 	%r152, %r150, 1;
	shr.s32 	%r153, %r152, 1;
	add.s32 	%r154, %r151, 1;
	shr.s32 	%r155, %r154, 1;
	sub.s32 	%r156, %r148, %r155;
	add.s32 	%r157, %r156, 1;
	shr.s32 	%r158, %r157, 1;
	add.s32 	%r159, %r153, %r158;
	sub.s32 	%r160, %r149, %r159;
	add.s32 	%r161, %r160, 1;
	shr.s32 	%r162, %r161, 1;
	add.s32 	%r163, %r162, %r156;
	add.s32 	%r164, %r150, %r160;
	add.s32 	%r165, %r151, %r163;
	shr.s32 	%r166, %r164, 1;
	sub.s32 	%r167, %r166, %r160;
	shr.s32 	%r168, %r165, 1;
	sub.s32 	%r169, %r168, %r163;
	mad.lo.s32 	%r170, %r167, 3, 4;
	shr.s32 	%r171, %r170, 3;
	sub.s32 	%r172, %r164, %r171;
	mad.lo.s32 	%r173, %r169, 3, 4;
	shr.s32 	%r174, %r173, 3;
	sub.s32 	%r175, %r165, %r174;
	mul.lo.s32 	%r176, %r172, 3;
	shr.s32 	%r177, %r176, 4;
	shr.s32 	%r178, %r172, 7;
	shr.s32 	%r179, %r172, 10;
	add.s32 	%r180, %r167, %r179;
	add.s32 	%r181, %r178, %r177;
	sub.s32 	%r182, %r180, %r181;
	mul.lo.s32 	%r183, %r182, 3;
	shr.s32 	%r184, %r183, 3;
	sub.s32 	%r185, %r172, %r184;
	shr.s32 	%r186, %r185, 1;
	sub.s32 	%r187, %r186, %r182;
	sub.s32 	%r188, %r185, %r187;
	mul.lo.s32 	%r189, %r175, 3;
	shr.s32 	%r190, %r189, 4;
	shr.s32 	%r191, %r175, 7;
	shr.s32 	%r192, %r175, 10;
	add.s32 	%r193, %r169, %r192;
	add.s32 	%r194, %r191, %r190;
	sub.s32 	%r195, %r193, %r194;
	mul.lo.s32 	%r196, %r195, 3;
	shr.s32 	%r197, %r196, 3;
	sub.s32 	%r198, %r175, %r197;
	shr.s32 	%r199, %r198, 1;
	sub.s32 	%r200, %r199, %r195;
	sub.s32 	%r201, %r198, %r200;
	add.s32 	%r202, %r188, 1;
	shr.s32 	%r203, %r202, 1;
	add.s32 	%r204, %r203, %r187;
	add.s32 	%r205, %r201, 1;
	shr.s32 	%r206, %r205, 1;
	add.s32 	%r207, %r206, %r200;
	sub.s32 	%r208, %r188, %r204;
	sub.s32 	%r209, %r201, %r207;
	st.global.u32 	[%rd40+16], %r208;
	st.global.u32 	[%rd42+16], %r209;
	st.global.u32 	[%rd44+16], %r207;
	st.global.u32 	[%rd46+16], %r204;
	shr.s32 	%r210, %r877, 31;
	shr.u32 	%r211, %r210, 30;
	add.s32 	%r212, %r877, %r211;
	and.b32  	%r213, %r212, -4;
	add.s32 	%r214, %r213, -8;
	mul.wide.s32 	%rd47, %r214, 4;
	add.s64 	%rd48, %rd40, %rd47;
	ld.global.u32 	%r215, [%rd48];
	add.s64 	%rd49, %rd42, %rd47;
	ld.global.u32 	%r216, [%rd49];
	add.s64 	%rd50, %rd44, %rd47;
	ld.global.u32 	%r217, [%rd50];
	add.s64 	%rd51, %rd46, %rd47;
	ld.global.u32 	%r218, [%rd51];
	add.s32 	%r219, %r215, %r218;
	add.s32 	%r220, %r216, %r217;
	add.s32 	%r221, %r219, 1;
	shr.s32 	%r222, %r221, 1;
	add.s32 	%r223, %r220, 1;
	shr.s32 	%r224, %r223, 1;
	sub.s32 	%r225, %r217, %r224;
	add.s32 	%r226, %r225, 1;
	shr.s32 	%r227, %r226, 1;
	add.s32 	%r228, %r222, %r227;
	sub.s32 	%r229, %r218, %r228;
	add.s32 	%r230, %r229, 1;
	shr.s32 	%r231, %r230, 1;
	add.s32 	%r232, %r231, %r225;
	add.s32 	%r233, %r219, %r229;
	add.s32 	%r234, %r220, %r232;
	shr.s32 	%r235, %r233, 1;
	sub.s32 	%r236, %r235, %r229;
	shr.s32 	%r237, %r234, 1;
	sub.s32 	%r238, %r237, %r232;
	mad.lo.s32 	%r239, %r236, 3, 4;
	shr.s32 	%r240, %r239, 3;
	sub.s32 	%r241, %r233, %r240;
	mad.lo.s32 	%r242, %r238, 3, 4;
	shr.s32 	%r243, %r242, 3;
	sub.s32 	%r244, %r234, %r243;
	mul.lo.s32 	%r245, %r241, 3;
	shr.s32 	%r246, %r245, 4;
	shr.s32 	%r247, %r241, 7;
	shr.s32 	%r248, %r241, 10;
	add.s32 	%r249, %r236, %r248;
	add.s32 	%r250, %r247, %r246;
	sub.s32 	%r251, %r249, %r250;
	mul.lo.s32 	%r252, %r251, 3;
	shr.s32 	%r253, %r252, 3;
	sub.s32 	%r254, %r241, %r253;
	shr.s32 	%r255, %r254, 1;
	sub.s32 	%r256, %r255, %r251;
	sub.s32 	%r257, %r254, %r256;
	mul.lo.s32 	%r258, %r244, 3;
	shr.s32 	%r259, %r258, 4;
	shr.s32 	%r260, %r244, 7;
	shr.s32 	%r261, %r244, 10;
	add.s32 	%r262, %r238, %r261;
	add.s32 	%r263, %r260, %r259;
	sub.s32 	%r264, %r262, %r263;
	mul.lo.s32 	%r265, %r264, 3;
	shr.s32 	%r266, %r265, 3;
	sub.s32 	%r267, %r244, %r266;
	shr.s32 	%r268, %r267, 1;
	sub.s32 	%r269, %r268, %r264;
	sub.s32 	%r270, %r267, %r269;
	add.s32 	%r271, %r257, 1;
	shr.s32 	%r272, %r271, 1;
	add.s32 	%r273, %r272, %r256;
	add.s32 	%r274, %r270, 1;
	shr.s32 	%r275, %r274, 1;
	add.s32 	%r276, %r275, %r269;
	sub.s32 	%r277, %r257, %r273;
	sub.s32 	%r278, %r270, %r276;
	st.global.u32 	[%rd48], %r277;
	st.global.u32 	[%rd49], %r278;
	st.global.u32 	[%rd50], %r276;
	st.global.u32 	[%rd51], %r273;
	ld.global.u32 	%r279, [%rd48+16];
	ld.global.u32 	%r280, [%rd49+16];
	ld.global.u32 	%r281, [%rd50+16];
	ld.global.u32 	%r282, [%rd51+16];
	add.s32 	%r283, %r279, %r282;
	add.s32 	%r284, %r280, %r281;
	add.s32 	%r285, %r283, 1;
	shr.s32 	%r286, %r285, 1;
	add.s32 	%r287, %r284, 1;
	shr.s32 	%r288, %r287, 1;
	sub.s32 	%r289, %r281, %r288;
	add.s32 	%r290, %r289, 1;
	shr.s32 	%r291, %r290, 1;
	add.s32 	%r292, %r286, %r291;
	sub.s32 	%r293, %r282, %r292;
	add.s32 	%r294, %r293, 1;
	shr.s32 	%r295, %r294, 1;
	add.s32 	%r296, %r295, %r289;
	add.s32 	%r297, %r283, %r293;
	add.s32 	%r298, %r284, %r296;
	shr.s32 	%r299, %r297, 1;
	sub.s32 	%r300, %r299, %r293;
	shr.s32 	%r301, %r298, 1;
	sub.s32 	%r302, %r301, %r296;
	mad.lo.s32 	%r303, %r300, 3, 4;
	shr.s32 	%r304, %r303, 3;
	sub.s32 	%r305, %r297, %r304;
	mad.lo.s32 	%r306, %r302, 3, 4;
	shr.s32 	%r307, %r306, 3;
	sub.s32 	%r308, %r298, %r307;
	mul.lo.s32 	%r309, %r305, 3;
	shr.s32 	%r310, %r309, 4;
	shr.s32 	%r311, %r305, 7;
	shr.s32 	%r312, %r305, 10;
	add.s32 	%r313, %r300, %r312;
	add.s32 	%r314, %r311, %r310;
	sub.s32 	%r315, %r313, %r314;
	mul.lo.s32 	%r316, %r315, 3;
	shr.s32 	%r317, %r316, 3;
	sub.s32 	%r318, %r305, %r317;
	shr.s32 	%r319, %r318, 1;
	sub.s32 	%r320, %r319, %r315;
	sub.s32 	%r321, %r318, %r320;
	mul.lo.s32 	%r322, %r308, 3;
	shr.s32 	%r323, %r322, 4;
	shr.s32 	%r324, %r308, 7;
	shr.s32 	%r325, %r308, 10;
	add.s32 	%r326, %r302, %r325;
	add.s32 	%r327, %r324, %r323;
	sub.s32 	%r328, %r326, %r327;
	mul.lo.s32 	%r329, %r328, 3;
	shr.s32 	%r330, %r329, 3;
	sub.s32 	%r331, %r308, %r330;
	shr.s32 	%r332, %r331, 1;
	sub.s32 	%r333, %r332, %r328;
	sub.s32 	%r334, %r331, %r333;
	add.s32 	%r335, %r321, 1;
	shr.s32 	%r336, %r335, 1;
	add.s32 	%r337, %r336, %r320;
	add.s32 	%r338, %r334, 1;
	shr.s32 	%r339, %r338, 1;
	add.s32 	%r340, %r339, %r333;
	sub.s32 	%r341, %r321, %r337;
	sub.s32 	%r342, %r334, %r340;
	st.global.u32 	[%rd48+16], %r341;
	st.global.u32 	[%rd49+16], %r342;
	st.global.u32 	[%rd50+16], %r340;
	st.global.u32 	[%rd51+16], %r337;
$L__BB9_2:
	setp.ne.s32 	%p2, %r1, 0;
	@%p2 bra 	$L__BB9_4;
	ld.param.u32 	%r875, [_Z26EncFirstStageOverlapFilterPiii_param_1];
	shl.b64 	%rd52, %rd3, 2;
	add.s64 	%rd53, %rd1, %rd52;
	ld.global.u32 	%r343, [%rd53+32];
	ld.global.u32 	%r344, [%rd53+48];
	ld.global.u32 	%r345, [%rd53+64];
	ld.global.u32 	%r346, [%rd53+80];
	add.s32 	%r347, %r343, %r346;
	add.s32 	%r348, %r344, %r345;
	add.s32 	%r349, %r347, 1;
	shr.s32 	%r350, %r349, 1;
	add.s32 	%r351, %r348, 1;
	shr.s32 	%r352, %r351, 1;
	sub.s32 	%r353, %r345, %r352;
	add.s32 	%r354, %r353, 1;
	shr.s32 	%r355, %r354, 1;
	add.s32 	%r356, %r350, %r355;
	sub.s32 	%r357, %r346, %r356;
	add.s32 	%r358, %r357, 1;
	shr.s32 	%r359, %r358, 1;
	add.s32 	%r360, %r359, %r353;
	add.s32 	%r361, %r347, %r357;
	add.s32 	%r362, %r348, %r360;
	shr.s32 	%r363, %r361, 1;
	sub.s32 	%r364, %r363, %r357;
	shr.s32 	%r365, %r362, 1;
	sub.s32 	%r366, %r365, %r360;
	mad.lo.s32 	%r367, %r364, 3, 4;
	shr.s32 	%r368, %r367, 3;
	sub.s32 	%r369, %r361, %r368;
	mad.lo.s32 	%r370, %r366, 3, 4;
	shr.s32 	%r371, %r370, 3;
	sub.s32 	%r372, %r362, %r371;
	mul.lo.s32 	%r373, %r369, 3;
	shr.s32 	%r374, %r373, 4;
	shr.s32 	%r375, %r369, 7;
	shr.s32 	%r376, %r369, 10;
	add.s32 	%r377, %r364, %r376;
	add.s32 	%r378, %r375, %r374;
	sub.s32 	%r379, %r377, %r378;
	mul.lo.s32 	%r380, %r379, 3;
	shr.s32 	%r381, %r380, 3;
	sub.s32 	%r382, %r369, %r381;
	shr.s32 	%r383, %r382, 1;
	sub.s32 	%r384, %r383, %r379;
	sub.s32 	%r385, %r382, %r384;
	mul.lo.s32 	%r386, %r372, 3;
	shr.s32 	%r387, %r386, 4;
	shr.s32 	%r388, %r372, 7;
	shr.s32 	%r389, %r372, 10;
	add.s32 	%r390, %r366, %r389;
	add.s32 	%r391, %r388, %r387;
	sub.s32 	%r392, %r390, %r391;
	mul.lo.s32 	%r393, %r392, 3;
	shr.s32 	%r394, %r393, 3;
	sub.s32 	%r395, %r372, %r394;
	shr.s32 	%r396, %r395, 1;
	sub.s32 	%r397, %r396, %r392;
	sub.s32 	%r398, %r395, %r397;
	add.s32 	%r399, %r385, 1;
	shr.s32 	%r400, %r399, 1;
	add.s32 	%r401, %r400, %r384;
	add.s32 	%r402, %r398, 1;
	shr.s32 	%r403, %r402, 1;
	add.s32 	%r404, %r403, %r397;
	sub.s32 	%r405, %r385, %r401;
	sub.s32 	%r406, %r398, %r404;
	st.global.u32 	[%rd53+32], %r405;
	st.global.u32 	[%rd53+48], %r406;
	st.global.u32 	[%rd53+64], %r404;
	st.global.u32 	[%rd53+80], %r401;
	mul.wide.s32 	%rd54, %r3, 4;
	add.s64 	%rd55, %rd53, %rd54;
	ld.global.u32 	%r407, [%rd55+32];
	ld.global.u32 	%r408, [%rd55+48];
	ld.global.u32 	%r409, [%rd55+64];
	ld.global.u32 	%r410, [%rd55+80];
	add.s32 	%r411, %r407, %r410;
	add.s32 	%r412, %r408, %r409;
	add.s32 	%r413, %r411, 1;
	shr.s32 	%r414, %r413, 1;
	add.s32 	%r415, %r412, 1;
	shr.s32 	%r416, %r415, 1;
	sub.s32 	%r417, %r409, %r416;
	add.s32 	%r418, %r417, 1;
	shr.s32 	%r419, %r418, 1;
	add.s32 	%r420, %r414, %r419;
	sub.s32 	%r421, %r410, %r420;
	add.s32 	%r422, %r421, 1;
	shr.s32 	%r423, %r422, 1;
	add.s32 	%r424, %r423, %r417;
	add.s32 	%r425, %r411, %r421;
	add.s32 	%r426, %r412, %r424;
	shr.s32 	%r427, %r425, 1;
	sub.s32 	%r428, %r427, %r421;
	shr.s32 	%r429, %r426, 1;
	sub.s32 	%r430, %r429, %r424;
	mad.lo.s32 	%r431, %r428, 3, 4;
	shr.s32 	%r432, %r431, 3;
	sub.s32 	%r433, %r425, %r432;
	mad.lo.s32 	%r434, %r430, 3, 4;
	shr.s32 	%r435, %r434, 3;
	sub.s32 	%r436, %r426, %r435;
	mul.lo.s32 	%r437, %r433, 3;
	shr.s32 	%r438, %r437, 4;
	shr.s32 	%r439, %r433, 7;
	shr.s32 	%r440, %r433, 10;
	add.s32 	%r441, %r428, %r440;
	add.s32 	%r442, %r439, %r438;
	sub.s32 	%r443, %r441, %r442;
	mul.lo.s32 	%r444, %r443, 3;
	shr.s32 	%r445, %r444, 3;
	sub.s32 	%r446, %r433, %r445;
	shr.s32 	%r447, %r446, 1;
	sub.s32 	%r448, %r447, %r443;
	sub.s32 	%r449, %r446, %r448;
	mul.lo.s32 	%r450, %r436, 3;
	shr.s32 	%r451, %r450, 4;
	shr.s32 	%r452, %r436, 7;
	shr.s32 	%r453, %r436, 10;
	add.s32 	%r454, %r430, %r453;
	add.s32 	%r455, %r452, %r451;
	sub.s32 	%r456, %r454, %r455;
	mul.lo.s32 	%r457, %r456, 3;
	shr.s32 	%r458, %r457, 3;
	sub.s32 	%r459, %r436, %r458;
	shr.s32 	%r460, %r459, 1;
	sub.s32 	%r461, %r460, %r456;
	sub.s32 	%r462, %r459, %r461;
	add.s32 	%r463, %r449, 1;
	shr.s32 	%r464, %r463, 1;
	add.s32 	%r465, %r464, %r448;
	add.s32 	%r466, %r462, 1;
	shr.s32 	%r467, %r466, 1;
	add.s32 	%r468, %r467, %r461;
	sub.s32 	%r469, %r449, %r465;
	sub.s32 	%r470, %r462, %r468;
	st.global.u32 	[%rd55+32], %r469;
	st.global.u32 	[%rd55+48], %r470;
	st.global.u32 	[%rd55+64], %r468;
	st.global.u32 	[%rd55+80], %r465;
	shr.s32 	%r471, %r875, 31;
	shr.u32 	%r472, %r471, 30;
	add.s32 	%r473, %r875, %r472;
	shr.s32 	%r474, %r473, 2;
	add.s32 	%r475, %r474, -2;
	mul.lo.s32 	%r476, %r3, %r475;
	mul.wide.s32 	%rd56, %r476, 4;
	add.s64 	%rd57, %rd53, %rd56;
	ld.global.u32 	%r477, [%rd57+32];
	ld.global.u32 	%r478, [%rd57+48];
	ld.global.u32 	%r479, [%rd57+64];
	ld.global.u32 	%r480, [%rd57+80];
	add.s32 	%r481, %r477, %r480;
	add.s32 	%r482, %r478, %r479;
	add.s32 	%r483, %r481, 1;
	shr.s32 	%r484, %r483, 1;
	add.s32 	%r485, %r482, 1;
	shr.s32 	%r486, %r485, 1;
	sub.s32 	%r487, %r479, %r486;
	add.s32 	%r488, %r487, 1;
	shr.s32 	%r489, %r488, 1;
	add.s32 	%r490, %r484, %r489;
	sub.s32 	%r491, %r480, %r490;
	add.s32 	%r492, %r491, 1;
	shr.s32 	%r493, %r492, 1;
	add.s32 	%r494, %r493, %r487;
	add.s32 	%r495, %r481, %r491;
	add.s32 	%r496, %r482, %r494;
	shr.s32 	%r497, %r495, 1;
	sub.s32 	%r498, %r497, %r491;
	shr.s32 	%r499, %r496, 1;
	sub.s32 	%r500, %r499, %r494;
	mad.lo.s32 	%r501, %r498, 3, 4;
	shr.s32 	%r502, %r501, 3;
	sub.s32 	%r503, %r495, %r502;
	mad.lo.s32 	%r504, %r500, 3, 4;
	shr.s32 	%r505, %r504, 3;
	sub.s32 	%r506, %r496, %r505;
	mul.lo.s32 	%r507, %r503, 3;
	shr.s32 	%r508, %r507, 4;
	shr.s32 	%r509, %r503, 7;
	shr.s32 	%r510, %r503, 10;
	add.s32 	%r511, %r498, %r510;
	add.s32 	%r512, %r509, %r508;
	sub.s32 	%r513, %r511, %r512;
	mul.lo.s32 	%r514, %r513, 3;
	shr.s32 	%r515, %r514, 3;
	sub.s32 	%r516, %r503, %r515;
	shr.s32 	%r517, %r516, 1;
	sub.s32 	%r518, %r517, %r513;
	sub.s32 	%r519, %r516, %r518;
	mul.lo.s32 	%r520, %r506, 3;
	shr.s32 	%r521, %r520, 4;
	shr.s32 	%r522, %r506, 7;
	shr.s32 	%r523, %r506, 10;
	add.s32 	%r524, %r500, %r523;
	add.s32 	%r525, %r522, %r521;
	sub.s32 	%r526, %r524, %r525;
	mul.lo.s32 	%r527, %r526, 3;
	shr.s32 	%r528, %r527, 3;
	sub.s32 	%r529, %r506, %r528;
	shr.s32 	%r530, %r529, 1;
	sub.s32 	%r531, %r530, %r526;
	sub.s32 	%r532, %r529, %r531;
	add.s32 	%r533, %r519, 1;
	shr.s32 	%r534, %r533, 1;
	add.s32 	%r535, %r534, %r518;
	add.s32 	%r536, %r532, 1;
	shr.s32 	%r537, %r536, 1;
	add.s32 	%r538, %r537, %r531;
	sub.s32 	%r539, %r519, %r535;
	sub.s32 	%r540, %r532, %r538;
	st.global.u32 	[%rd57+32], %r539;
	st.global.u32 	[%rd57+48], %r540;
	st.global.u32 	[%rd57+64], %r538;
	st.global.u32 	[%rd57+80], %r535;
	add.s32 	%r541, %r476, %r3;
	mul.wide.s32 	%rd58, %r541, 4;
	add.s64 	%rd59, %rd53, %rd58;
	ld.global.u32 	%r542, [%rd59+32];
	ld.global.u32 	%r543, [%rd59+48];
	ld.global.u32 	%r544, [%rd59+64];
	ld.global.u32 	%r545, [%rd59+80];
	add.s32 	%r546, %r542, %r545;
	add.s32 	%r547, %r543, %r544;
	add.s32 	%r548, %r546, 1;
	shr.s32 	%r549, %r548, 1;
	add.s32 	%r550, %r547, 1;
	shr.s32 	%r551, %r550, 1;
	sub.s32 	%r552, %r544, %r551;
	add.s32 	%r553, %r552, 1;
	shr.s32 	%r554, %r553, 1;
	add.s32 	%r555, %r549, %r554;
	sub.s32 	%r556, %r545, %r555;
	add.s32 	%r557, %r556, 1;
	shr.s32 	%r558, %r557, 1;
	add.s32 	%r559, %r558, %r552;
	add.s32 	%r560, %r546, %r556;
	add.s32 	%r561, %r547, %r559;
	shr.s32 	%r562, %r560, 1;
	sub.s32 	%r563, %r562, %r556;
	shr.s32 	%r564, %r561, 1;
	sub.s32 	%r565, %r564, %r559;
	mad.lo.s32 	%r566, %r563, 3, 4;
	shr.s32 	%r567, %r566, 3;
	sub.s32 	%r568, %r560, %r567;
	mad.lo.s32 	%r569, %r565, 3, 4;
	shr.s32 	%r570, %r569, 3;
	sub.s32 	%r571, %r561, %r570;
	mul.lo.s32 	%r572, %r568, 3;
	shr.s32 	%r573, %r572, 4;
	shr.s32 	%r574, %r568, 7;
	shr.s32 	%r575, %r568, 10;
	add.s32 	%r576, %r563, %r575;
	add.s32 	%r577, %r574, %r573;
	sub.s32 	%r578, %r576, %r577;
	mul.lo.s32 	%r579, %r578, 3;
	shr.s32 	%r580, %r579, 3;
	sub.s32 	%r581, %r568, %r580;
	shr.s32 	%r582, %r581, 1;
	sub.s32 	%r583, %r582, %r578;
	sub.s32 	%r584, %r581, %r583;
	mul.lo.s32 	%r585, %r571, 3;
	shr.s32 	%r586, %r585, 4;
	shr.s32 	%r587, %r571, 7;
	shr.s32 	%r588, %r571, 10;
	add.s32 	%r589, %r565, %r588;
	add.s32 	%r590, %r587, %r586;
	sub.s32 	%r591, %r589, %r590;
	mul.lo.s32 	%r592, %r591, 3;
	shr.s32 	%r593, %r592, 3;
	sub.s32 	%r594, %r571, %r593;
	shr.s32 	%r595, %r594, 1;
	sub.s32 	%r596, %r595, %r591;
	sub.s32 	%r597, %r594, %r596;
	add.s32 	%r598, %r584, 1;
	shr.s32 	%r599, %r598, 1;
	add.s32 	%r600, %r599, %r583;
	add.s32 	%r601, %r597, 1;
	shr.s32 	%r602, %r601, 1;
	add.s32 	%r603, %r602, %r596;
	sub.s32 	%r604, %r584, %r600;
	sub.s32 	%r605, %r597, %r603;
	st.global.u32 	[%rd59+32], %r604;
	st.global.u32 	[%rd59+48], %r605;
	st.global.u32 	[%rd59+64], %r603;
	st.global.u32 	[%rd59+80], %r600;
$L__BB9_4:
	or.b32  	%r606, %r2, %r1;
	setp.ne.s32 	%p3, %r606, 0;
	@%p3 bra 	$L__BB9_6;
	ld.param.u32 	%r878, [_Z26EncFirstStageOverlapFilterPiii_param_2];
	ld.param.u32 	%r876, [_Z26EncFirstStageOverlapFilterPiii_param_1];
	ld.global.u32 	%r607, [%rd1];
	ld.global.u32 	%r608, [%rd1+16];
	mul.wide.s32 	%rd60, %r3, 4;
	add.s64 	%rd61, %rd1, %rd60;
	ld.global.u32 	%r609, [%rd61];
	ld.global.u32 	%r610, [%rd61+16];
	add.s32 	%r611, %r607, %r610;
	add.s32 	%r612, %r608, %r609;
	add.s32 	%r613, %r611, 1;
	shr.s32 	%r614, %r613, 1;
	add.s32 	%r615, %r612, 1;
	shr.s32 	%r616, %r615, 1;
	sub.s32 	%r617, %r609, %r616;
	add.s32 	%r618, %r617, 1;
	shr.s32 	%r619, %r618, 1;
	add.s32 	%r620, %r614, %r619;
	sub.s32 	%r621, %r610, %r620;
	add.s32 	%r622, %r621, 1;
	shr.s32 	%r623, %r622, 1;
	add.s32 	%r624, %r623, %r617;
	add.s32 	%r625, %r611, %r621;
	add.s32 	%r626, %r612, %r624;
	shr.s32 	%r627, %r625, 1;
	sub.s32 	%r628, %r627, %r621;
	shr.s32 	%r629, %r626, 1;
	sub.s32 	%r630, %r629, %r624;
	mad.lo.s32 	%r631, %r628, 3, 4;
	shr.s32 	%r632, %r631, 3;
	sub.s32 	%r633, %r625, %r632;
	mad.lo.s32 	%r634, %r630, 3, 4;
	shr.s32 	%r635, %r634, 3;
	sub.s32 	%r636, %r626, %r635;
	mul.lo.s32 	%r637, %r633, 3;
	shr.s32 	%r638, %r637, 4;
	shr.s32 	%r639, %r633, 7;
	shr.s32 	%r640, %r633, 10;
	add.s32 	%r641, %r628, %r640;
	add.s32 	%r642, %r639, %r638;
	sub.s32 	%r643, %r641, %r642;
	mul.lo.s32 	%r644, %r643, 3;
	shr.s32 	%r645, %r644, 3;
	sub.s32 	%r646, %r633, %r645;
	shr.s32 	%r647, %r646, 1;
	sub.s32 	%r648, %r647, %r643;
	sub.s32 	%r649, %r646, %r648;
	mul.lo.s32 	%r650, %r636, 3;
	shr.s32 	%r651, %r650, 4;
	shr.s32 	%r652, %r636, 7;
	shr.s32 	%r653, %r636, 10;
	add.s32 	%r654, %r630, %r653;
	add.s32 	%r655, %r652, %r651;
	sub.s32 	%r656, %r654, %r655;
	mul.lo.s32 	%r657, %r656, 3;
	shr.s32 	%r658, %r657, 3;
	sub.s32 	%r659, %r636, %r658;
	shr.s32 	%r660, %r659, 1;
	sub.s32 	%r661, %r660, %r656;
	sub.s32 	%r662, %r659, %r661;
	add.s32 	%r663, %r649, 1;
	shr.s32 	%r664, %r663, 1;
	add.s32 	%r665, %r664, %r648;
	add.s32 	%r666, %r662, 1;
	shr.s32 	%r667, %r666, 1;
	add.s32 	%r668, %r667, %r661;
	sub.s32 	%r669, %r649, %r665;
	sub.s32 	%r670, %r662, %r668;
	st.global.u32 	[%rd1], %r669;
	st.global.u32 	[%rd1+16], %r670;
	st.global.u32 	[%rd61], %r668;
	st.global.u32 	[%rd61+16], %r665;
	shr.s32 	%r671, %r878, 31;
	shr.u32 	%r672, %r671, 30;
	add.s32 	%r673, %r878, %r672;
	and.b32  	%r674, %r673, -4;
	add.s32 	%r675, %r674, -8;
	mul.wide.s32 	%rd62, %r675, 4;
	add.s64 	%rd63, %rd1, %rd62;
	ld.global.u32 	%r676, [%rd63];
	ld.global.u32 	%r677, [%rd63+16];
	add.s64 	%rd64, %rd63, %rd60;
	ld.global.u32 	%r678, [%rd64];
	ld.global.u32 	%r679, [%rd64+16];
	add.s32 	%r680, %r676, %r679;
	add.s32 	%r681, %r677, %r678;
	add.s32 	%r682, %r680, 1;
	shr.s32 	%r683, %r682, 1;
	add.s32 	%r684, %r681, 1;
	shr.s32 	%r685, %r684, 1;
	sub.s32 	%r686, %r678, %r685;
	add.s32 	%r687, %r686, 1;
	shr.s32 	%r688, %r687, 1;
	add.s32 	%r689, %r683, %r688;
	sub.s32 	%r690, %r679, %r689;
	add.s32 	%r691, %r690, 1;
	shr.s32 	%r692, %r691, 1;
	add.s32 	%r693, %r692, %r686;
	add.s32 	%r694, %r680, %r690;
	add.s32 	%r695, %r681, %r693;
	shr.s32 	%r696, %r694, 1;
	sub.s32 	%r697, %r696, %r690;
	shr.s32 	%r698, %r695, 1;
	sub.s32 	%r699, %r698, %r693;
	mad.lo.s32 	%r700, %r697, 3, 4;
	shr.s32 	%r701, %r700, 3;
	sub.s32 	%r702, %r694, %r701;
	mad.lo.s32 	%r703, %r699, 3, 4;
	shr.s32 	%r704, %r703, 3;
	sub.s32 	%r705, %r695, %r704;
	mul.lo.s32 	%r706, %r702, 3;
	shr.s32 	%r707, %r706, 4;
	shr.s32 	%r708, %r702, 7;
	shr.s32 	%r709, %r702, 10;
	add.s32 	%r710, %r697, %r709;
	add.s32 	%r711, %r708, %r707;
	sub.s32 	%r712, %r710, %r711;
	mul.lo.s32 	%r713, %r712, 3;
	shr.s32 	%r714, %r713, 3;
	sub.s32 	%r715, %r702, %r714;
	shr.s32 	%r716, %r715, 1;
	sub.s32 	%r717, %r716, %r712;
	sub.s32 	%r718, %r715, %r717;
	mul.lo.s32 	%r719, %r705, 3;
	shr.s32 	%r720, %r719, 4;
	shr.s32 	%r721, %r705, 7;
	shr.s32 	%r722, %r705, 10;
	add.s32 	%r723, %r699, %r722;
	add.s32 	%r724, %r721, %r720;
	sub.s32 	%r725, %r723, %r724;
	mul.lo.s32 	%r726, %r725, 3;
	shr.s32 	%r727, %r726, 3;
	sub.s32 	%r728, %r705, %r727;
	shr.s32 	%r729, %r728, 1;
	sub.s32 	%r730, %r729, %r725;
	sub.s32 	%r731, %r728, %r730;
	add.s32 	%r732, %r718, 1;
	shr.s32 	%r733, %r732, 1;
	add.s32 	%r734, %r733, %r717;
	add.s32 	%r735, %r731, 1;
	shr.s32 	%r736, %r735, 1;
	add.s32 	%r737, %r736, %r730;
	sub.s32 	%r738, %r718, %r734;
	sub.s32 	%r739, %r731, %r737;
	st.global.u32 	[%rd63], %r738;
	st.global.u32 	[%rd63+16], %r739;
	st.global.u32 	[%rd64], %r737;
	st.global.u32 	[%rd64+16], %r734;
	shr.s32 	%r740, %r876, 31;
	shr.u32 	%r741, %r740, 30;
	add.s32 	%r742, %r876, %r741;
	shr.u32 	%r743, %r742, 2;
	add.s32 	%r744, %r743, 1073741822;
	mul.lo.s32 	%r745, %r744, %r878;
	shl.b32 	%r746, %r745, 2;
	mul.wide.s32 	%rd65, %r746, 4;
	add.s64 	%rd66, %rd1, %rd65;
	ld.global.u32 	%r747, [%rd66];
	ld.global.u32 	%r748, [%rd66+16];
	add.s64 	%rd67, %rd66, %rd60;
	ld.global.u32 	%r749, [%rd67];
	ld.global.u32 	%r750, [%rd67+16];
	add.s32 	%r751, %r747, %r750;
	add.s32 	%r752, %r748, %r749;
	add.s32 	%r753, %r751, 1;
	shr.s32 	%r754, %r753, 1;
	add.s32 	%r755, %r752, 1;
	shr.s32 	%r756, %r755, 1;
	sub.s32 	%r757, %r749, %r756;
	add.s32 	%r758, %r757, 1;
	shr.s32 	%r759, %r758, 1;
	add.s32 	%r760, %r754, %r759;
	sub.s32 	%r761, %r750, %r760;
	add.s32 	%r762, %r761, 1;
	shr.s32 	%r763, %r762, 1;
	add.s32 	%r764, %r763, %r757;
	add.s32 	%r765, %r751, %r761;
	add.s32 	%r766, %r752, %r764;
	shr.s32 	%r767, %r765, 1;
	sub.s32 	%r768, %r767, %r761;
	shr.s32 	%r769, %r766, 1;
	sub.s32 	%r770, %r769, %r764;
	mad.lo.s32 	%r771, %r768, 3, 4;
	shr.s32 	%r772, %r771, 3;
	sub.s32 	%r773, %r765, %r772;
	mad.lo.s32 	%r774, %r770, 3, 4;
	shr.s32 	%r775, %r774, 3;
	sub.s32 	%r776, %r766, %r775;
	mul.lo.s32 	%r777, %r773, 3;
	shr.s32 	%r778, %r777, 4;
	shr.s32 	%r779, %r773, 7;
	shr.s32 	%r780, %r773, 10;
	add.s32 	%r781, %r768, %r780;
	add.s32 	%r782, %r779, %r778;
	sub.s32 	%r783, %r781, %r782;
	mul.lo.s32 	%r784, %r783, 3;
	shr.s32 	%r785, %r784, 3;
	sub.s32 	%r786, %r773, %r785;
	shr.s32 	%r787, %r786, 1;
	sub.s32 	%r788, %r787, %r783;
	sub.s32 	%r789, %r786, %r788;
	mul.lo.s32 	%r790, %r776, 3;
	shr.s32 	%r791, %r790, 4;
	shr.s32 	%r792, %r776, 7;
	shr.s32 	%r793, %r776, 10;
	add.s32 	%r794, %r770, %r793;
	add.s32 	%r795, %r792, %r791;
	sub.s32 	%r796, %r794, %r795;
	mul.lo.s32 	%r797, %r796, 3;
	shr.s32 	%r798, %r797, 3;
	sub.s32 	%r799, %r776, %r798;
	shr.s32 	%r800, %r799, 1;
	sub.s32 	%r801, %r800, %r796;
	sub.s32 	%r802, %r799, %r801;
	add.s32 	%r803, %r789, 1;
	shr.s32 	%r804, %r803, 1;
	add.s32 	%r805, %r804, %r788;
	add.s32 	%r806, %r802, 1;
	shr.s32 	%r807, %r806, 1;
	add.s32 	%r808, %r807, %r801;
	sub.s32 	%r809, %r789, %r805;
	sub.s32 	%r810, %r802, %r808;
	st.global.u32 	[%rd66], %r809;
	st.global.u32 	[%rd66+16], %r810;
	st.global.u32 	[%rd67], %r808;
	st.global.u32 	[%rd67+16], %r805;
	add.s64 	%rd68, %rd66, %rd62;
	ld.global.u32 	%r811, [%rd68];
	ld.global.u32 	%r812, [%rd68+16];
	add.s64 	%rd69, %rd68, %rd60;
	ld.global.u32 	%r813, [%rd69];
	ld.global.u32 	%r814, [%rd69+16];
	add.s32 	%r815, %r811, %r814;
	add.s32 	%r816, %r812, %r813;
	add.s32 	%r817, %r815, 1;
	shr.s32 	%r818, %r817, 1;
	add.s32 	%r819, %r816, 1;
	shr.s32 	%r820, %r819, 1;
	sub.s32 	%r821, %r813, %r820;
	add.s32 	%r822, %r821, 1;
	shr.s32 	%r823, %r822, 1;
	add.s32 	%r824, %r818, %r823;
	sub.s32 	%r825, %r814, %r824;
	add.s32 	%r826, %r825, 1;
	shr.s32 	%r827, %r826, 1;
	add.s32 	%r828, %r827, %r821;
	add.s32 	%r829, %r815, %r825;
	add.s32 	%r830, %r816, %r828;
	shr.s32 	%r831, %r829, 1;
	sub.s32 	%r832, %r831, %r825;
	shr.s32 	%r833, %r830, 1;
	sub.s32 	%r834, %r833, %r828;
	mad.lo.s32 	%r835, %r832, 3, 4;
	shr.s32 	%r836, %r835, 3;
	sub.s32 	%r837, %r829, %r836;
	mad.lo.s32 	%r838, %r834, 3, 4;
	shr.s32 	%r839, %r838, 3;
	sub.s32 	%r840, %r830, %r839;
	mul.lo.s32 	%r841, %r837, 3;
	shr.s32 	%r842, %r841, 4;
	shr.s32 	%r843, %r837, 7;
	shr.s32 	%r844, %r837, 10;
	add.s32 	%r845, %r832, %r844;
	add.s32 	%r846, %r843, %r842;
	sub.s32 	%r847, %r845, %r846;
	mul.lo.s32 	%r848, %r847, 3;
	shr.s32 	%r849, %r848, 3;
	sub.s32 	%r850, %r837, %r849;
	shr.s32 	%r851, %r850, 1;
	sub.s32 	%r852, %r851, %r847;
	sub.s32 	%r853, %r850, %r852;
	mul.lo.s32 	%r854, %r840, 3;
	shr.s32 	%r855, %r854, 4;
	shr.s32 	%r856, %r840, 7;
	shr.s32 	%r857, %r840, 10;
	add.s32 	%r858, %r834, %r857;
	add.s32 	%r859, %r856, %r855;
	sub.s32 	%r860, %r858, %r859;
	mul.lo.s32 	%r861, %r860, 3;
	shr.s32 	%r862, %r861, 3;
	sub.s32 	%r863, %r840, %r862;
	shr.s32 	%r864, %r863, 1;
	sub.s32 	%r865, %r864, %r860;
	sub.s32 	%r866, %r863, %r865;
	add.s32 	%r867, %r853, 1;
	shr.s32 	%r868, %r867, 1;
	add.s32 	%r869, %r868, %r852;
	add.s32 	%r870, %r866, 1;
	shr.s32 	%r871, %r870, 1;
	add.s32 	%r872, %r871, %r865;
	sub.s32 	%r873, %r853, %r869;
	sub.s32 	%r874, %r866, %r872;
	st.global.u32 	[%rd68], %r873;
	st.global.u32 	[%rd68+16], %r874;
	st.global.u32 	[%rd69], %r872;
	st.global.u32 	[%rd69+16], %r869;
$L__BB9_6:
	ret;

}
	// .globl	_Z27EncSecondStageOverlapFilterPiii
.visible .entry _Z27EncSecondStageOverlapFilterPiii(
	.param .u64 .ptr .align 1 _Z27EncSecondStageOverlapFilterPiii_param_0,
	.param .u32 _Z27EncSecondStageOverlapFilterPiii_param_1,
	.param .u32 _Z27EncSecondStageOverlapFilterPiii_param_2
)
{
	.local .align 16 .b8 	__local_depot10[16];
	.reg .b64 	%SP;
	.reg .b64 	%SPL;
	.reg .pred 	%p<4>;
	.reg .b32 	%r<854>;
	.reg .b64 	%rd<48>;

	mov.u64 	%SPL, __local_depot10;
	cvta.local.u64 	%SP, %SPL;
	ld.param.u64 	%rd3, [_Z27EncSecondStageOverlapFilterPiii_param_0];
	ld.param.u32 	%r8, [_Z27EncSecondStageOverlapFilterPiii_param_2];
	cvta.to.global.u64 	%rd1, %rd3;
	add.u64 	%rd4, %SP, 0;
	add.u64 	%rd5, %SPL, 0;
	mov.u32 	%r1, %ctaid.x;
	mov.u32 	%r2, %ctaid.y;
	shl.b32 	%r9, %r1, 2;
	shl.b32 	%r3, %r2, 2;
	or.b32  	%r4, %r3, 2;
	or.b32  	%r10, %r9, 2;
	mul.lo.s32 	%r5, %r10, %r8;
	add.s32 	%r11, %r4, %r5;
	mul.wide.s32 	%rd6, %r11, 4;
	add.s64 	%rd7, %rd1, %rd6;
	ld.global.u32 	%r12, [%rd7];
	ld.global.u32 	%r13, [%rd7+4];
	ld.global.u32 	%r14, [%rd7+8];
	ld.global.u32 	%r15, [%rd7+12];
	mul.wide.s32 	%rd2, %r8, 4;
	add.s64 	%rd8, %rd7, %rd2;
	ld.global.u32 	%r16, [%rd8];
	ld.global.u32 	%r17, [%rd8+4];
	ld.global.u32 	%r18, [%rd8+8];
	ld.global.u32 	%r19, [%rd8+12];
	add.s64 	%rd9, %rd8, %rd2;
	ld.global.u32 	%r20, [%rd9];
	ld.global.u32 	%r21, [%rd9+4];
	ld.global.u32 	%r22, [%rd9+8];
	ld.global.u32 	%r23, [%rd9+12];
	add.s64 	%rd10, %rd9, %rd2;
	ld.global.u32 	%r24, [%rd10];
	ld.global.u32 	%r25, [%rd10+4];
	ld.global.u32 	%r26, [%rd10+8];
	ld.global.u32 	%r27, [%rd10+12];
	st.local.v4.u32 	[%rd5], {%r12, %r15, %r24, %r27};
	ld.global.u64 	%rd11, [pointerFunct];
	{ // callseq 33, 0
	.param .b64 param0;
	st.param.b64 	[param0], %rd4;
	.param .b32 param1;
	st.param.b32 	[param1], 0;
	prototype_33 : .callprototype ()_ (.param .b64 _, .param .b32 _);
	call 
	%rd11, 
	(
	param0, 
	param1
	)
	, prototype_33;
	} // callseq 33
	ld.local.v4.u32 	{%r28, %r29, %r30, %r31}, [%rd5];
	st.local.v4.u32 	[%rd5], {%r13, %r14, %r25, %r26};
	ld.global.u64 	%rd12, [pointerFunct+8];
	{ // callseq 34, 0
	.param .b64 param0;
	st.param.b64 	[param0], %rd4;
	.param .b32 param1;
	st.param.b32 	[param1], 0;
	prototype_34 : .callprototype ()_ (.param .b64 _, .param .b32 _);
	call 
	%rd12, 
	(
	param0, 
	param1
	)
	, prototype_34;
	} // callseq 34
	ld.local.v4.u32 	{%r32, %r33, %r34, %r35}, [%rd5];
	st.local.v4.u32 	[%rd5], {%r16, %r19, %r20, %r23};
	ld.global.u64 	%rd13, [pointerFunct+16];
	{ // callseq 35, 0
	.param .b64 param0;
	st.param.b64 	[param0], %rd4;
	.param .b32 param1;
	st.param.b32 	[param1], 0;
	prototype_35 : .callprototype ()_ (.param .b64 _, .param .b32 _);
	call 
	%rd13, 
	(
	param0, 
	param1
	)
	, prototype_35;
	} // callseq 35
	ld.local.v4.u32 	{%r36, %r37, %r38, %r39}, [%rd5];
	st.local.v4.u32 	[%rd5], {%r17, %r18, %r21, %r22};
	ld.global.u64 	%rd14, [pointerFunct+24];
	{ // callseq 36, 0
	.param .b64 param0;
	st.param.b64 	[param0], %rd4;
	.param .b32 param1;
	st.param.b32 	[param1], 0;
	prototype_36 : .callprototype ()_ (.param .b64 _, .param .b32 _);
	call 
	%rd14, 
	(
	param0, 
	param1
	)
	, prototype_36;
	} // callseq 36
	ld.local.v4.u32 	{%r40, %r41, %r42, %r43}, [%rd5];
	st.local.v2.u32 	[%rd5], {%r28, %r31};
	ld.global.u64 	%rd15, [pointerFunct+32];
	{ // callseq 37, 0
	.param .b64 param0;
	st.param.b64 	[param0], %rd4;
	.param .b32 param1;
	st.param.b32 	[param1], 0;
	prototype_37 : .callprototype ()_ (.param .b64 _, .param .b32 _);
	call 
	%rd15, 
	(
	param0, 
	param1
	)
	, prototype_37;
	} // callseq 37
	ld.local.v2.u32 	{%r44, %r45}, [%rd5];
	st.local.v2.u32 	[%rd5], {%r32, %r35};
	ld.global.u64 	%rd16, [pointerFunct+40];
	{ // callseq 38, 0
	.param .b64 param0;
	st.param.b64 	[param0], %rd4;
	.param .b32 param1;
	st.param.b32 	[param1], 0;
	prototype_38 : .callprototype ()_ (.param .b64 _, .param .b32 _);
	call 
	%rd16, 
	(
	param0, 
	param1
	)
	, prototype_38;
	} // callseq 38
	ld.local.v2.u32 	{%r46, %r47}, [%rd5];
	st.local.v2.u32 	[%rd5], {%r36, %r39};
	ld.global.u64 	%rd17, [pointerFunct+48];
	{ // callseq 39, 0
	.param .b64 param0;
	st.param.b64 	[param0], %rd4;
	.param .b32 param1;
	st.param.b32 	[param1], 0;
	prototype_39 : .callprototype ()_ (.param .b64 _, .param .b32 _);
	call 
	%rd17, 
	(
	param0, 
	param1
	)
	, prototype_39;
	} // callseq 39
	ld.local.v2.u32 	{%r48, %r49}, [%rd5];
	st.local.v2.u32 	[%rd5], {%r40, %r43};
	ld.global.u64 	%rd18, [pointerFunct+56];
	{ // callseq 40, 0
	.param .b64 param0;
	st.param.b64 	[param0], %rd4;
	.param .b32 param1;
	st.param.b32 	[param1], 0;
	prototype_40 : .callprototype ()_ (.param .b64 _, .param .b32 _);
	call 
	%rd18, 
	(
	param0, 
	param1
	)
	, prototype_40;
	} // callseq 40
	ld.local.v2.u32 	{%r50, %r51}, [%rd5];
	st.local.v2.u32 	[%rd5], {%r34, %r30};
	ld.global.u64 	%rd19, [pointerFunct+64];
	{ // callseq 41, 0
	.param .b64 param0;
	st.param.b64 	[param0], %rd4;
	.param .b32 param1;
	st.param.b32 	[param1], 0;
	prototype_41 : .callprototype ()_ (.param .b64 _, .param .b32 _);
	call 
	%rd19, 
	(
	param0, 
	param1
	)
	, prototype_41;
	} // callseq 41
	ld.local.v2.u32 	{%r52, %r53}, [%rd5];
	st.local.v2.u32 	[%rd5], {%r42, %r38};
	ld.global.u64 	%rd20, [pointerFunct+72];
	{ // callseq 42, 0
	.param .b64 param0;
	st.param.b64 	[param0], %rd4;
	.param .b32 param1;
	st.param.b32 	[param1], 0;
	prototype_42 : .callprototype ()_ (.param .b64 _, .param .b32 _);
	call 
	%rd20, 
	(
	param0, 
	param1
	)
	, prototype_42;
	} // callseq 42
	ld.local.v2.u32 	{%r54, %r55}, [%rd5];
	st.local.v2.u32 	[%rd5], {%r37, %r29};
	ld.global.u64 	%rd21, [pointerFunct+80];
	{ // callseq 43, 0
	.param .b64 param0;
	st.param.b64 	[param0], %rd4;
	.param .b32 param1;
	st.param.b32 	[param1], 0;
	prototype_43 : .callprototype ()_ (.param .b64 _, .param .b32 _);
	call 
	%rd21, 
	(
	param0, 
	param1
	)
	, prototype_43;
	} // callseq 43
	ld.local.v2.u32 	{%r56, %r57}, [%rd5];
	st.local.v2.u32 	[%rd5], {%r41, %r33};
	ld.global.u64 	%rd22, [pointerFunct+88];
	{ // callseq 44, 0
	.param .b64 param0;
	st.param.b64 	[param0], %rd4;
	.param .b32 param1;
	st.param.b32 	[param1], 0;
	prototype_44 : .callprototype ()_ (.param .b64 _, .param .b32 _);
	call 
	%rd22, 
	(
	param0, 
	param1
	)
	, prototype_44;
	} // callseq 44
	ld.local.v2.u32 	{%r58, %r59}, [%rd5];
	st.local.v4.u32 	[%rd5], {%r51, %r49, %r47, %r45};
	ld.global.u64 	%rd23, [pointerFunct+96];
	{ // callseq 45, 0
	.param .b64 param0;
	st.param.b64 	[param0], %rd4;
	.param .b32 param1;
	st.param.b32 	[param1], 0;
	prototype_45 : .callprototype ()_ (.param .b64 _, .param .b32 _);
	call 
	%rd23, 
	(
	param0, 
	param1
	)
	, prototype_45;
	} // callseq 45
	.pragma "used_bytes_mask 4095";
	ld.local.v4.u32 	{%r60, %r61, %r62, %r63}, [%rd5];
	st.local.v2.u32 	[%rd5], {%r44, %r53};
	st.local.u32 	[%rd5+8], %r57;
	ld.global.u64 	%rd24, [pointerFunct+104];
	{ // callseq 46, 0
	.param .b64 param0;
	st.param.b64 	[param0], %rd4;
	.param .b32 param1;
	st.param.b32 	[param1], 0;
	prototype_46 : .callprototype ()_ (.param .b64 _, .param .b32 _);
	call 
	%rd24, 
	(
	param0, 
	param1
	)
	, prototype_46;
	} // callseq 46
	ld.local.v4.u32 	{%r64, %r65, %r66, %r67}, [%rd5];
	st.local.v4.u32 	[%rd5], {%r46, %r59, %r52, %r62};
	ld.global.u64 	%rd25, [pointerFunct+112];
	{ // callseq 47, 0
	.param .b64 param0;
	st.param.b64 	[param0], %rd4;
	.param .b32 param1;
	st.param.b32 	[param1], 0;
	prototype_47 : .callprototype ()_ (.param .b64 _, .param .b32 _);
	call 
	%rd25, 
	(
	param0, 
	param1
	)
	, prototype_47;
	} // callseq 47
	ld.local.v4.u32 	{%r68, %r69, %r70, %r71}, [%rd5];
	st.local.v4.u32 	[%rd5], {%r48, %r56, %r55, %r61};
	ld.global.u64 	%rd26, [pointerFunct+120];
	{ // callseq 48, 0
	.param .b64 param0;
	st.param.b64 	[param0], %rd4;
	.param .b32 param1;
	st.param.b32 	[param1], 0;
	prototype_48 : .callprototype ()_ (.param .b64 _, .param .b32 _);
	call 
	%rd26, 
	(
	param0, 
	param1
	)
	, prototype_48;
	} // callseq 48
	ld.local.v4.u32 	{%r72, %r73, %r74, %r75}, [%rd5];
	st.local.v4.u32 	[%rd5], {%r50, %r58, %r54, %r60};
	ld.global.u64 	%rd27, [pointerFunct+128];
	{ // callseq 49, 0
	.param .b64 param0;
	st.param.b64 	[param0], %rd4;
	.param .b32 param1;
	st.param.b32 	[param1], 0;
	prototype_49 : .callprototype ()_ (.param .b64 _, .param .b32 _);
	call 
	%rd27, 
	(
	param0, 
	param1
	)
	, prototype_49;
	} // callseq 49
	ld.local.v4.u32 	{%r76, %r77, %r78, %r79}, [%rd5];
	st.global.u32 	[%rd7], %r64;
	st.global.u32 	[%rd7+4], %r68;
	st.global.u32 	[%rd7+8], %r69;
	st.global.u32 	[%rd7+12], %r66;
	st.global.u32 	[%rd8], %r72;
	st.global.u32 	[%rd8+4], %r76;
	st.global.u32 	[%rd8+8], %r77;
	st.global.u32 	[%rd8+12], %r73;
	st.global.u32 	[%rd9], %r74;
	st.global.u32 	[%rd9+4], %r78;
	st.global.u32 	[%rd9+8], %r79;
	st.global.u32 	[%rd9+12], %r75;
	st.global.u32 	[%rd10], %r65;
	st.global.u32 	[%rd10+4], %r70;
	st.global.u32 	[%rd10+8], %r71;
	st.global.u32 	[%rd10+12], %r67;
	setp.ne.s32 	%p1, %r2, 0;
	@%p1 bra 	$L__BB10_2;
	mul.wide.s32 	%rd28, %r5, 4;
	add.s64 	%rd29, %rd1, %rd28;
	ld.global.u32 	%r80, [%rd29];
	add.s64 	%rd30, %rd29, %rd2;
	ld.global.u32 	%r81, [%rd30];
	add.s64 	%rd31, %rd30, %rd2;
	ld.global.u32 	%r82, [%rd31];
	add.s64 	%rd32, %rd31, %rd2;
	ld.global.u32 	%r83, [%rd32];
	add.s32 	%r84, %r80, %r83;
	add.s32 	%r85, %r81, %r82;
	add.s32 	%r86, %r84, 1;
	shr.s32 	%r87, %r86, 1;
	add.s32 	%r88, %r85, 1;
	shr.s32 	%r89, %r88, 1;
	sub.s32 	%r90, %r82, %r89;
	add.s32 	%r91, %r90, 1;
	shr.s32 	%r92, %r91, 1;
	add.s32 	%r93, %r87, %r92;
	sub.s32 	%r94, %r83, %r93;
	add.s32 	%r95, %r94, 1;
	shr.s32 	%r96, %r95, 1;
	add.s32 	%r97, %r96, %r90;
	add.s32 	%r98, %r84, %r94;
	add.s32 	%r99, %r85, %r97;
	shr.s32 	%r100, %r98, 1;
	sub.s32 	%r101, %r100, %r94;
	shr.s32 	%r102, %r99, 1;
	sub.s32 	%r103, %r102, %r97;
	mad.lo.s32 	%r104, %r101, 3, 4;
	shr.s32 	%r105, %r104, 3;
	sub.s32 	%r106, %r98, %r105;
	mad.lo.s32 	%r107, %r103, 3, 4;
	shr.s32 	%r108, %r107, 3;
	sub.s32 	%r109, %r99, %r108;
	mul.lo.s32 	%r110, %r106, 3;
	shr.s32 	%r111, %r110, 4;
	shr.s32 	%r112, %r106, 7;
	shr.s32 	%r113, %r106, 10;
	add.s32 	%r114, %r101, %r113;
	add.s32 	%r115, %r112, %r111;
	sub.s32 	%r116, %r114, %r115;
	mul.lo.s32 	%r117, %r116, 3;
	shr.s32 	%r118, %r117, 3;
	sub.s32 	%r119, %r106, %r118;
	shr.s32 	%r120, %r119, 1;
	sub.s32 	%r121, %r120, %r116;
	sub.s32 	%r122, %r119, %r121;
	mul.lo.s32 	%r123, %r109, 3;
	shr.s32 	%r124, %r123, 4;
	shr.s32 	%r125, %r109, 7;
	shr.s32 	%r126, %r109, 10;
	add.s32 	%r127, %r103, %r126;
	add.s32 	%r128, %r125, %r124;
	sub.s32 	%r129, %r127, %r128;
	mul.lo.s32 	%r130, %r129, 3;
	shr.s32 	%r131, %r130, 3;
	sub.s32 	%r132, %r109, %r131;
	shr.s32 	%r133, %r132, 1;
	sub.s32 	%r134, %r133, %r129;
	sub.s32 	%r135, %r132, %r134;
	add.s32 	%r136, %r122, 1;
	shr.s32 	%r137, %r136, 1;
	add.s32 	%r138, %r137, %r121;
	add.s32 	%r139, %r135, 1;
	shr.s32 	%r140, %r139, 1;
	add.s32 	%r141, %r140, %r134;
	sub.s32 	%r142, %r122, %r138;
	sub.s32 	%r143, %r135, %r141;
	st.global.u32 	[%rd29], %r142;
	st.global.u32 	[%rd30], %r143;
	st.global.u32 	[%rd31], %r141;
	st.global.u32 	[%rd32], %r138;
	ld.global.u32 	%r144, [%rd29+4];
	ld.global.u32 	%r145, [%rd30+4];
	ld.global.u32 	%r146, [%rd31+4];
	ld.global.u32 	%r147, [%rd32+4];
	add.s32 	%r148, %r144, %r147;
	add.s32 	%r149, %r145, %r146;
	add.s32 	%r150, %r148, 1;
	shr.s32 	%r151, %r150, 1;
	add.s32 	%r152, %r149, 1;
	shr.s32 	%r153, %r152, 1;
	sub.s32 	%r154, %r146, %r153;
	add.s32 	%r155, %r154, 1;
	shr.s32 	%r156, %r155, 1;
	add.s32 	%r157, %r151, %r156;
	sub.s32 	%r158, %r147, %r157;
	add.s32 	%r159, %r158, 1;
	shr.s32 	%r160, %r159, 1;
	add.s32 	%r161, %r160, %r154;
	add.s32 	%r162, %r148, %r158;
	add.s32 	%r163, %r149, %r161;
	shr.s32 	%r164, %r162, 1;
	sub.s32 	%r165, %r164, %r158;
	shr.s32 	%r166, %r163, 1;
	sub.s32 	%r167, %r166, %r161;
	mad.lo.s32 	%r168, %r165, 3, 4;
	shr.s32 	%r169, %r168, 3;
	sub.s32 	%r170, %r162, %r169;
	mad.lo.s32 	%r171, %r167, 3, 4;
	shr.s32 	%r172, %r171, 3;
	sub.s32 	%r173, %r163, %r172;
	mul.lo.s32 	%r174, %r170, 3;
	shr.s32 	%r175, %r174, 4;
	shr.s32 	%r176, %r170, 7;
	shr.s32 	%r177, %r170, 10;
	add.s32 	%r178, %r165, %r177;
	add.s32 	%r179, %r176, %r175;
	sub.s32 	%r180, %r178, %r179;
	mul.lo.s32 	%r181, %r180, 3;
	shr.s32 	%r182, %r181, 3;
	sub.s32 	%r183, %r170, %r182;
	shr.s32 	%r184, %r183, 1;
	sub.s32 	%r185, %r184, %r180;
	sub.s32 	%r186, %r183, %r185;
	mul.lo.s32 	%r187, %r173, 3;
	shr.s32 	%r188, %r187, 4;
	shr.s32 	%r189, %r173, 7;
	shr.s32 	%r190, %r173, 10;
	add.s32 	%r191, %r167, %r190;
	add.s32 	%r192, %r189, %r188;
	sub.s32 	%r193, %r191, %r192;
	mul.lo.s32 	%r194, %r193, 3;
	shr.s32 	%r195, %r194, 3;
	sub.s32 	%r196, %r173, %r195;
	shr.s32 	%r197, %r196, 1;
	sub.s32 	%r198, %r197, %r193;
	sub.s32 	%r199, %r196, %r198;
	add.s32 	%r200, %r186, 1;
	shr.s32 	%r201, %r200, 1;
	add.s32 	%r202, %r201, %r185;
	add.s32 	%r203, %r199, 1;
	shr.s32 	%r204, %r203, 1;
	add.s32 	%r205, %r204, %r198;
	sub.s32 	%r206, %r186, %r202;
	sub.s32 	%r207, %r199, %r205;
	st.global.u32 	[%rd29+4], %r206;
	st.global.u32 	[%rd30+4], %r207;
	st.global.u32 	[%rd31+4], %r205;
	st.global.u32 	[%rd32+4], %r202;
	ld.global.u32 	%r208, [%rd30+-8];
	ld.global.u32 	%r209, [%rd31+-8];
	ld.global.u32 	%r210, [%rd32+-8];
	add.s64 	%rd33, %rd32, %rd2;
	ld.global.u32 	%r211, [%rd33+-8];
	add.s32 	%r212, %r208, %r211;
	add.s32 	%r213, %r209, %r210;
	add.s32 	%r214, %r212, 1;
	shr.s32 	%r215, %r214, 1;
	add.s32 	%r216, %r213, 1;
	shr.s32 	%r217, %r216, 1;
	sub.s32 	%r218, %r210, %r217;
	add.s32 	%r219, %r218, 1;
	shr.s32 	%r220, %r219, 1;
	add.s32 	%r221, %r215, %r220;
	sub.s32 	%r222, %r211, %r221;
	add.s32 	%r223, %r222, 1;
	shr.s32 	%r224, %r223, 1;
	add.s32 	%r225, %r224, %r218;
	add.s32 	%r226, %r212, %r222;
	add.s32 	%r227, %r213, %r225;
	shr.s32 	%r228, %r226, 1;
	sub.s32 	%r229, %r228, %r222;
	shr.s32 	%r230, %r227, 1;
	sub.s32 	%r231, %r230, %r225;
	mad.lo.s32 	%r232, %r229, 3, 4;
	shr.s32 	%r233, %r232, 3;
	sub.s32 	%r234, %r226, %r233;
	mad.lo.s32 	%r235, %r231, 3, 4;
	shr.s32 	%r236, %r235, 3;
	sub.s32 	%r237, %r227, %r236;
	mul.lo.s32 	%r238, %r234, 3;
	shr.s32 	%r239, %r238, 4;
	shr.s32 	%r240, %r234, 7;
	shr.s32 	%r241, %r234, 10;
	add.s32 	%r242, %r229, %r241;
	add.s32 	%r243, %r240, %r239;
	sub.s32 	%r244, %r242, %r243;
	mul.lo.s32 	%r245, %r244, 3;
	shr.s32 	%r246, %r245, 3;
	sub.s32 	%r247, %r234, %r246;
	shr.s32 	%r248, %r247, 1;
	sub.s32 	%r249, %r248, %r244;
	sub.s32 	%r250, %r247, %r249;
	mul.lo.s32 	%r251, %r237, 3;
	shr.s32 	%r252, %r251, 4;
	shr.s32 	%r253, %r237, 7;
	shr.s32 	%r254, %r237, 10;
	add.s32 	%r255, %r231, %r254;
	add.s32 	%r256, %r253, %r252;
	sub.s32 	%r257, %r255, %r256;
	mul.lo.s32 	%r258, %r257, 3;
	shr.s32 	%r259, %r258, 3;
	sub.s32 	%r260, %r237, %r259;
	shr.s32 	%r261, %r260, 1;
	sub.s32 	%r262, %r261, %r257;
	sub.s32 	%r263, %r260, %r262;
	add.s32 	%r264, %r250, 1;
	shr.s32 	%r265, %r264, 1;
	add.s32 	%r266, %r265, %r249;
	add.s32 	%r267, %r263, 1;
	shr.s32 	%r268, %r267, 1;
	add.s32 	%r269, %r268, %r262;
	sub.s32 	%r270, %r250, %r266;
	sub.s32 	%r271, %r263, %r269;
	st.global.u32 	[%rd30+-8], %r270;
	st.global.u32 	[%rd31+-8], %r271;
	st.global.u32 	[%rd32+-8], %r269;
	st.global.u32 	[%rd33+-8], %r266;
	ld.global.u32 	%r272, [%rd30+-4];
	ld.global.u32 	%r273, [%rd31+-4];
	ld.global.u32 	%r274, [%rd32+-4];
	ld.global.u32 	%r275, [%rd33+-4];
	add.s32 	%r276, %r272, %r275;
	add.s32 	%r277, %r273, %r274;
	add.s32 	%r278, %r276, 1;
	shr.s32 	%r279, %r278, 1;
	add.s32 	%r280, %r277, 1;
	shr.s32 	%r281, %r280, 1;
	sub.s32 	%r282, %r274, %r281;
	add.s32 	%r283, %r282, 1;
	shr.s32 	%r284, %r283, 1;
	add.s32 	%r285, %r279, %r284;
	sub.s32 	%r286, %r275, %r285;
	add.s32 	%r287, %r286, 1;
	shr.s32 	%r288, %r287, 1;
	add.s32 	%r289, %r288, %r282;
	add.s32 	%r290, %r276, %r286;
	add.s32 	%r291, %r277, %r289;
	shr.s32 	%r292, %r290, 1;
	sub.s32 	%r293, %r292, %r286;
	shr.s32 	%r294, %r291, 1;
	sub.s32 	%r295, %r294, %r289;
	mad.lo.s32 	%r296, %r293, 3, 4;
	shr.s32 	%r297, %r296, 3;
	sub.s32 	%r298, %r290, %r297;
	mad.lo.s32 	%r299, %r295, 3, 4;
	shr.s32 	%r300, %r299, 3;
	sub.s32 	%r301, %r291, %r300;
	mul.lo.s32 	%r302, %r298, 3;
	shr.s32 	%r303, %r302, 4;
	shr.s32 	%r304, %r298, 7;
	shr.s32 	%r305, %r298, 10;
	add.s32 	%r306, %r293, %r305;
	add.s32 	%r307, %r304, %r303;
	sub.s32 	%r308, %r306, %r307;
	mul.lo.s32 	%r309, %r308, 3;
	shr.s32 	%r310, %r309, 3;
	sub.s32 	%r311, %r298, %r310;
	shr.s32 	%r312, %r311, 1;
	sub.s32 	%r313, %r312, %r308;
	sub.s32 	%r314, %r311, %r313;
	mul.lo.s32 	%r315, %r301, 3;
	shr.s32 	%r316, %r315, 4;
	shr.s32 	%r317, %r301, 7;
	shr.s32 	%r318, %r301, 10;
	add.s32 	%r319, %r295, %r318;
	add.s32 	%r320, %r317, %r316;
	sub.s32 	%r321, %r319, %r320;
	mul.lo.s32 	%r322, %r321, 3;
	shr.s32 	%r323, %r322, 3;
	sub.s32 	%r324, %r301, %r323;
	shr.s32 	%r325, %r324, 1;
	sub.s32 	%r326, %r325, %r321;
	sub.s32 	%r327, %r324, %r326;
	add.s32 	%r328, %r314, 1;
	shr.s32 	%r329, %r328, 1;
	add.s32 	%r330, %r329, %r313;
	add.s32 	%r331, %r327, 1;
	shr.s32 	%r332, %r331, 1;
	add.s32 	%r333, %r332, %r326;
	sub.s32 	%r334, %r314, %r330;
	sub.s32 	%r335, %r327, %r333;
	st.global.u32 	[%rd30+-4], %r334;
	st.global.u32 	[%rd31+-4], %r335;
	st.global.u32 	[%rd32+-4], %r333;
	st.global.u32 	[%rd33+-4], %r330;
$L__BB10_2:
	setp.ne.s32 	%p2, %r1, 0;
	@%p2 bra 	$L__BB10_5;
	ld.param.u32 	%r852, [_Z27EncSecondStageOverlapFilterPiii_param_2];
	ld.param.u32 	%r851, [_Z27EncSecondStageOverlapFilterPiii_param_1];
	setp.ne.s32 	%p3, %r2, 0;
	mul.wide.u32 	%rd34, %r3, 4;
	add.s64 	%rd35, %rd1, %rd34;
	ld.global.u32 	%r336, [%rd35+8];
	ld.global.u32 	%r337, [%rd35+12];
	ld.global.u32 	%r338, [%rd35+16];
	ld.global.u32 	%r339, [%rd35+20];
	add.s32 	%r340, %r336, %r339;
	add.s32 	%r341, %r337, %r338;
	add.s32 	%r342, %r340, 1;
	shr.s32 	%r343, %r342, 1;
	add.s32 	%r344, %r341, 1;
	shr.s32 	%r345, %r344, 1;
	sub.s32 	%r346, %r338, %r345;
	add.s32 	%r347, %r346, 1;
	shr.s32 	%r348, %r347, 1;
	add.s32 	%r349, %r343, %r348;
	sub.s32 	%r350, %r339, %r349;
	add.s32 	%r351, %r350, 1;
	shr.s32 	%r352, %r351, 1;
	add.s32 	%r353, %r352, %r346;
	add.s32 	%r354, %r340, %r350;
	add.s32 	%r355, %r341, %r353;
	shr.s32 	%r356, %r354, 1;
	sub.s32 	%r357, %r356, %r350;
	shr.s32 	%r358, %r355, 1;
	sub.s32 	%r359, %r358, %r353;
	mad.lo.s32 	%r360, %r357, 3, 4;
	shr.s32 	%r361, %r360, 3;
	sub.s32 	%r362, %r354, %r361;
	mad.lo.s32 	%r363, %r359, 3, 4;
	shr.s32 	%r364, %r363, 3;
	sub.s32 	%r365, %r355, %r364;
	mul.lo.s32 	%r366, %r362, 3;
	shr.s32 	%r367, %r366, 4;
	shr.s32 	%r368, %r362, 7;
	shr.s32 	%r369, %r362, 10;
	add.s32 	%r370, %r357, %r369;
	add.s32 	%r371, %r368, %r367;
	sub.s32 	%r372, %r370, %r371;
	mul.lo.s32 	%r373, %r372, 3;
	shr.s32 	%r374, %r373, 3;
	sub.s32 	%r375, %r362, %r374;
	shr.s32 	%r376, %r375, 1;
	sub.s32 	%r377, %r376, %r372;
	sub.s32 	%r378, %r375, %r377;
	mul.lo.s32 	%r379, %r365, 3;
	shr.s32 	%r380, %r379, 4;
	shr.s32 	%r381, %r365, 7;
	shr.s32 	%r382, %r365, 10;
	add.s32 	%r383, %r359, %r382;
	add.s32 	%r384, %r381, %r380;
	sub.s32 	%r385, %r383, %r384;
	mul.lo.s32 	%r386, %r385, 3;
	shr.s32 	%r387, %r386, 3;
	sub.s32 	%r388, %r365, %r387;
	shr.s32 	%r389, %r388, 1;
	sub.s32 	%r390, %r389, %r385;
	sub.s32 	%r391, %r388, %r390;
	add.s32 	%r392, %r378, 1;
	shr.s32 	%r393, %r392, 1;
	add.s32 	%r394, %r393, %r377;
	add.s32 	%r395, %r391, 1;
	shr.s32 	%r396, %r395, 1;
	add.s32 	%r397, %r396, %r390;
	sub.s32 	%r398, %r378, %r394;
	sub.s32 	%r399, %r391, %r397;
	st.global.u32 	[%rd35+8], %r398;
	st.global.u32 	[%rd35+12], %r399;
	st.global.u32 	[%rd35+16], %r397;
	st.global.u32 	[%rd35+20], %r394;
	add.s32 	%r400, %r4, %r852;
	mul.wide.s32 	%rd36, %r400, 4;
	add.s64 	%rd37, %rd1, %rd36;
	ld.global.u32 	%r401, [%rd37];
	ld.global.u32 	%r402, [%rd37+4];
	ld.global.u32 	%r403, [%rd37+8];
	ld.global.u32 	%r404, [%rd37+12];
	add.s32 	%r405, %r401, %r404;
	add.s32 	%r406, %r402, %r403;
	add.s32 	%r407, %r405, 1;
	shr.s32 	%r408, %r407, 1;
	add.s32 	%r409, %r406, 1;
	shr.s32 	%r410, %r409, 1;
	sub.s32 	%r411, %r403, %r410;
	add.s32 	%r412, %r411, 1;
	shr.s32 	%r413, %r412, 1;
	add.s32 	%r414, %r408, %r413;
	sub.s32 	%r415, %r404, %r414;
	add.s32 	%r416, %r415, 1;
	shr.s32 	%r417, %r416, 1;
	add.s32 	%r418, %r417, %r411;
	add.s32 	%r419, %r405, %r415;
	add.s32 	%r420, %r406, %r418;
	shr.s32 	%r421, %r419, 1;
	sub.s32 	%r422, %r421, %r415;
	shr.s32 	%r423, %r420, 1;
	sub.s32 	%r424, %r423, %r418;
	mad.lo.s32 	%r425, %r422, 3, 4;
	shr.s32 	%r426, %r425, 3;
	sub.s32 	%r427, %r419, %r426;
	mad.lo.s32 	%r428, %r424, 3, 4;
	shr.s32 	%r429, %r428, 3;
	sub.s32 	%r430, %r420, %r429;
	mul.lo.s32 	%r431, %r427, 3;
	shr.s32 	%r432, %r431, 4;
	shr.s32 	%r433, %r427, 7;
	shr.s32 	%r434, %r427, 10;
	add.s32 	%r435, %r422, %r434;
	add.s32 	%r436, %r433, %r432;
	sub.s32 	%r437, %r435, %r436;
	mul.lo.s32 	%r438, %r437, 3;
	shr.s32 	%r439, %r438, 3;
	sub.s32 	%r440, %r427, %r439;
	shr.s32 	%r441, %r440, 1;
	sub.s32 	%r442, %r441, %r437;
	sub.s32 	%r443, %r440, %r442;
	mul.lo.s32 	%r444, %r430, 3;
	shr.s32 	%r445, %r444, 4;
	shr.s32 	%r446, %r430, 7;
	shr.s32 	%r447, %r430, 10;
	add.s32 	%r448, %r424, %r447;
	add.s32 	%r449, %r446, %r445;
	sub.s32 	%r450, %r448, %r449;
	mul.lo.s32 	%r451, %r450, 3;
	shr.s32 	%r452, %r451, 3;
	sub.s32 	%r453, %r430, %r452;
	shr.s32 	%r454, %r453, 1;
	sub.s32 	%r455, %r454, %r450;
	sub.s32 	%r456, %r453, %r455;
	add.s32 	%r457, %r443, 1;
	shr.s32 	%r458, %r457, 1;
	add.s32 	%r459, %r458, %r442;
	add.s32 	%r460, %r456, 1;
	shr.s32 	%r461, %r460, 1;
	add.s32 	%r462, %r461, %r455;
	sub.s32 	%r463, %r443, %r459;
	sub.s32 	%r464, %r456, %r462;
	st.global.u32 	[%rd37], %r463;
	st.global.u32 	[%rd37+4], %r464;
	st.global.u32 	[%rd37+8], %r462;
	st.global.u32 	[%rd37+12], %r459;
	add.s32 	%r465, %r851, -2;
	mul.lo.s32 	%r6, %r465, %r852;
	add.s32 	%r466, %r4, %r6;
	mul.wide.s32 	%rd38, %r466, 4;
	add.s64 	%rd39, %rd1, %rd38;
	ld.global.u32 	%r467, [%rd39];
	ld.global.u32 	%r468, [%rd39+4];
	ld.global.u32 	%r469, [%rd39+8];
	ld.global.u32 	%r470, [%rd39+12];
	add.s32 	%r471, %r467, %r470;
	add.s32 	%r472, %r468, %r469;
	add.s32 	%r473, %r471, 1;
	shr.s32 	%r474, %r473, 1;
	add.s32 	%r475, %r472, 1;
	shr.s32 	%r476, %r475, 1;
	sub.s32 	%r477, %r469, %r476;
	add.s32 	%r478, %r477, 1;
	shr.s32 	%r479, %r478, 1;
	add.s32 	%r480, %r474, %r479;
	sub.s32 	%r481, %r470, %r480;
	add.s32 	%r482, %r481, 1;
	shr.s32 	%r483, %r482, 1;
	add.s32 	%r484, %r483, %r477;
	add.s32 	%r485, %r471, %r481;
	add.s32 	%r486, %r472, %r484;
	shr.s32 	%r487, %r485, 1;
	sub.s32 	%r488, %r487, %r481;
	shr.s32 	%r489, %r486, 1;
	sub.s32 	%r490, %r489, %r484;
	mad.lo.s32 	%r491, %r488, 3, 4;
	shr.s32 	%r492, %r491, 3;
	sub.s32 	%r493, %r485, %r492;
	mad.lo.s32 	%r494, %r490, 3, 4;
	shr.s32 	%r495, %r494, 3;
	sub.s32 	%r496, %r486, %r495;
	mul.lo.s32 	%r497, %r493, 3;
	shr.s32 	%r498, %r497, 4;
	shr.s32 	%r499, %r493, 7;
	shr.s32 	%r500, %r493, 10;
	add.s32 	%r501, %r488, %r500;
	add.s32 	%r502, %r499, %r498;
	sub.s32 	%r503, %r501, %r502;
	mul.lo.s32 	%r504, %r503, 3;
	shr.s32 	%r505, %r504, 3;
	sub.s32 	%r506, %r493, %r505;
	shr.s32 	%r507, %r506, 1;
	sub.s32 	%r508, %r507, %r503;
	sub.s32 	%r509, %r506, %r508;
	mul.lo.s32 	%r510, %r496, 3;
	shr.s32 	%r511, %r510, 4;
	shr.s32 	%r512, %r496, 7;
	shr.s32 	%r513, %r496, 10;
	add.s32 	%r514, %r490, %r513;
	add.s32 	%r515, %r512, %r511;
	sub.s32 	%r516, %r514, %r515;
	mul.lo.s32 	%r517, %r516, 3;
	shr.s32 	%r518, %r517, 3;
	sub.s32 	%r519, %r496, %r518;
	shr.s32 	%r520, %r519, 1;
	sub.s32 	%r521, %r520, %r516;
	sub.s32 	%r522, %r519, %r521;
	add.s32 	%r523, %r509, 1;
	shr.s32 	%r524, %r523, 1;
	add.s32 	%r525, %r524, %r508;
	add.s32 	%r526, %r522, 1;
	shr.s32 	%r527, %r526, 1;
	add.s32 	%r528, %r527, %r521;
	sub.s32 	%r529, %r509, %r525;
	sub.s32 	%r530, %r522, %r528;
	st.global.u32 	[%rd39], %r529;
	st.global.u32 	[%rd39+4], %r530;
	st.global.u32 	[%rd39+8], %r528;
	st.global.u32 	[%rd39+12], %r525;
	add.s64 	%rd40, %rd39, %rd2;
	ld.global.u32 	%r531, [%rd40];
	ld.global.u32 	%r532, [%rd40+4];
	ld.global.u32 	%r533, [%rd40+8];
	ld.global.u32 	%r534, [%rd40+12];
	add.s32 	%r535, %r531, %r534;
	add.s32 	%r536, %r532, %r533;
	add.s32 	%r537, %r535, 1;
	shr.s32 	%r538, %r537, 1;
	add.s32 	%r539, %r536, 1;
	shr.s32 	%r540, %r539, 1;
	sub.s32 	%r541, %r533, %r540;
	add.s32 	%r542, %r541, 1;
	shr.s32 	%r543, %r542, 1;
	add.s32 	%r544, %r538, %r543;
	sub.s32 	%r545, %r534, %r544;
	add.s32 	%r546, %r545, 1;
	shr.s32 	%r547, %r546, 1;
	add.s32 	%r548, %r547, %r541;
	add.s32 	%r549, %r535, %r545;
	add.s32 	%r550, %r536, %r548;
	shr.s32 	%r551, %r549, 1;
	sub.s32 	%r552, %r551, %r545;
	shr.s32 	%r553, %r550, 1;
	sub.s32 	%r554, %r553, %r548;
	mad.lo.s32 	%r555, %r552, 3, 4;
	shr.s32 	%r556, %r555, 3;
	sub.s32 	%r557, %r549, %r556;
	mad.lo.s32 	%r558, %r554, 3, 4;
	shr.s32 	%r559, %r558, 3;
	sub.s32 	%r560, %r550, %r559;
	mul.lo.s32 	%r561, %r557, 3;
	shr.s32 	%r562, %r561, 4;
	shr.s32 	%r563, %r557, 7;
	shr.s32 	%r564, %r557, 10;
	add.s32 	%r565, %r552, %r564;
	add.s32 	%r566, %r563, %r562;
	sub.s32 	%r567, %r565, %r566;
	mul.lo.s32 	%r568, %r567, 3;
	shr.s32 	%r569, %r568, 3;
	sub.s32 	%r570, %r557, %r569;
	shr.s32 	%r571, %r570, 1;
	sub.s32 	%r572, %r571, %r567;
	sub.s32 	%r573, %r570, %r572;
	mul.lo.s32 	%r574, %r560, 3;
	shr.s32 	%r575, %r574, 4;
	shr.s32 	%r576, %r560, 7;
	shr.s32 	%r577, %r560, 10;
	add.s32 	%r578, %r554, %r577;
	add.s32 	%r579, %r576, %r575;
	sub.s32 	%r580, %r578, %r579;
	mul.lo.s32 	%r581, %r580, 3;
	shr.s32 	%r582, %r581, 3;
	sub.s32 	%r583, %r560, %r582;
	shr.s32 	%r584, %r583, 1;
	sub.s32 	%r585, %r584, %r580;
	sub.s32 	%r586, %r583, %r585;
	add.s32 	%r587, %r573, 1;
	shr.s32 	%r588, %r587, 1;
	add.s32 	%r589, %r588, %r572;
	add.s32 	%r590, %r586, 1;
	shr.s32 	%r591, %r590, 1;
	add.s32 	%r592, %r591, %r585;
	sub.s32 	%r593, %r573, %r589;
	sub.s32 	%r594, %r586, %r592;
	st.global.u32 	[%rd40], %r593;
	st.global.u32 	[%rd40+4], %r594;
	st.global.u32 	[%rd40+8], %r592;
	st.global.u32 	[%rd40+12], %r589;
	@%p3 bra 	$L__BB10_5;
	ld.param.u32 	%r853, [_Z27EncSecondStageOverlapFilterPiii_param_2];
	ld.global.u32 	%r595, [%rd1];
	ld.global.u32 	%r596, [%rd1+4];
	mul.wide.s32 	%rd41, %r853, 4;
	add.s64 	%rd42, %rd1, %rd41;
	ld.global.u32 	%r597, [%rd42];
	ld.global.u32 	%r598, [%rd42+4];
	add.s32 	%r599, %r595, %r598;
	add.s32 	%r600, %r596, %r597;
	add.s32 	%r601, %r599, 1;
	shr.s32 	%r602, %r601, 1;
	add.s32 	%r603, %r600, 1;
	shr.s32 	%r604, %r603, 1;
	sub.s32 	%r605, %r597, %r604;
	add.s32 	%r606, %r605, 1;
	shr.s32 	%r607, %r606, 1;
	add.s32 	%r608, %r602, %r607;
	sub.s32 	%r609, %r598, %r608;
	add.s32 	%r610, %r609, 1;
	shr.s32 	%r611, %r610, 1;
	add.s32 	%r612, %r611, %r605;
	add.s32 	%r613, %r599, %r609;
	add.s32 	%r614, %r600, %r612;
	shr.s32 	%r615, %r613, 1;
	sub.s32 	%r616, %r615, %r609;
	shr.s32 	%r617, %r614, 1;
	sub.s32 	%r618, %r617, %r612;
	mad.lo.s32 	%r619, %r616, 3, 4;
	shr.s32 	%r620, %r619, 3;
	sub.s32 	%r621, %r613, %r620;
	mad.lo.s32 	%r622, %r618, 3, 4;
	shr.s32 	%r623, %r622, 3;
	sub.s32 	%r624, %r614, %r623;
	mul.lo.s32 	%r625, %r621, 3;
	shr.s32 	%r626, %r625, 4;
	shr.s32 	%r627, %r621, 7;
	shr.s32 	%r628, %r621, 10;
	add.s32 	%r629, %r616, %r628;
	add.s32 	%r630, %r627, %r626;
	sub.s32 	%r631, %r629, %r630;
	mul.lo.s32 	%r632, %r631, 3;
	shr.s32 	%r633, %r632, 3;
	sub.s32 	%r634, %r621, %r633;
	shr.s32 	%r635, %r634, 1;
	sub.s32 	%r636, %r635, %r631;
	sub.s32 	%r637, %r634, %r636;
	mul.lo.s32 	%r638, %r624, 3;
	shr.s32 	%r639, %r638, 4;
	shr.s32 	%r640, %r624, 7;
	shr.s32 	%r641, %r624, 10;
	add.s32 	%r642, %r618, %r641;
	add.s32 	%r643, %r640, %r639;
	sub.s32 	%r644, %r642, %r643;
	mul.lo.s32 	%r645, %r644, 3;
	shr.s32 	%r646, %r645, 3;
	sub.s32 	%r647, %r624, %r646;
	shr.s32 	%r648, %r647, 1;
	sub.s32 	%r649, %r648, %r644;
	sub.s32 	%r650, %r647, %r649;
	add.s32 	%r651, %r637, 1;
	shr.s32 	%r652, %r651, 1;
	add.s32 	%r653, %r652, %r636;
	add.s32 	%r654, %r650, 1;
	shr.s32 	%r655, %r654, 1;
	add.s32 	%r656, %r655, %r649;
	sub.s32 	%r657, %r637, %r653;
	sub.s32 	%r658, %r650, %r656;
	st.global.u32 	[%rd1], %r657;
	st.global.u32 	[%rd1+4], %r658;
	st.global.u32 	[%rd42], %r656;
	st.global.u32 	[%rd42+4], %r653;
	ld.global.u32 	%r659, [%rd42+-8];
	ld.global.u32 	%r660, [%rd42+-4];
	add.s64 	%rd43, %rd42, %rd2;
	ld.global.u32 	%r661, [%rd43+-8];
	ld.global.u32 	%r662, [%rd43+-4];
	add.s32 	%r663, %r659, %r662;
	add.s32 	%r664, %r660, %r661;
	add.s32 	%r665, %r663, 1;
	shr.s32 	%r666, %r665, 1;
	add.s32 	%r667, %r664, 1;
	shr.s32 	%r668, %r667, 1;
	sub.s32 	%r669, %r661, %r668;
	add.s32 	%r670, %r669, 1;
	shr.s32 	%r671, %r670, 1;
	add.s32 	%r672, %r666, %r671;
	sub.s32 	%r673, %r662, %r672;
	add.s32 	%r674, %r673, 1;
	shr.s32 	%r675, %r674, 1;
	add.s32 	%r676, %r675, %r669;
	add.s32 	%r677, %r663, %r673;
	add.s32 	%r678, %r664, %r676;
	shr.s32 	%r679, %r677, 1;
	sub.s32 	%r680, %r679, %r673;
	shr.s32 	%r681, %r678, 1;
	sub.s32 	%r682, %r681, %r676;
	mad.lo.s32 	%r683, %r680, 3, 4;
	shr.s32 	%r684, %r683, 3;
	sub.s32 	%r685, %r677, %r684;
	mad.lo.s32 	%r686, %r682, 3, 4;
	shr.s32 	%r687, %r686, 3;
	sub.s32 	%r688, %r678, %r687;
	mul.lo.s32 	%r689, %r685, 3;
	shr.s32 	%r690, %r689, 4;
	shr.s32 	%r691, %r685, 7;
	shr.s32 	%r692, %r685, 10;
	add.s32 	%r693, %r680, %r692;
	add.s32 	%r694, %r691, %r690;
	sub.s32 	%r695, %r693, %r694;
	mul.lo.s32 	%r696, %r695, 3;
	shr.s32 	%r697, %r696, 3;
	sub.s32 	%r698, %r685, %r697;
	shr.s32 	%r699, %r698, 1;
	sub.s32 	%r700, %r699, %r695;
	sub.s32 	%r701, %r698, %r700;
	mul.lo.s32 	%r702, %r688, 3;
	shr.s32 	%r703, %r702, 4;
	shr.s32 	%r704, %r688, 7;
	shr.s32 	%r705, %r688, 10;
	add.s32 	%r706, %r682, %r705;
	add.s32 	%r707, %r704, %r703;
	sub.s32 	%r708, %r706, %r707;
	mul.lo.s32 	%r709, %r708, 3;
	shr.s32 	%r710, %r709, 3;
	sub.s32 	%r711, %r688, %r710;
	shr.s32 	%r712, %r711, 1;
	sub.s32 	%r713, %r712, %r708;
	sub.s32 	%r714, %r711, %r713;
	add.s32 	%r715, %r701, 1;
	shr.s32 	%r716, %r715, 1;
	add.s32 	%r717, %r716, %r700;
	add.s32 	%r718, %r714, 1;
	shr.s32 	%r719, %r718, 1;
	add.s32 	%r720, %r719, %r713;
	sub.s32 	%r721, %r701, %r717;
	sub.s32 	%r722, %r714, %r720;
	st.global.u32 	[%rd42+-8], %r721;
	st.global.u32 	[%rd42+-4], %r722;
	st.global.u32 	[%rd43+-8], %r720;
	st.global.u32 	[%rd43+-4], %r717;
	mul.wide.s32 	%rd44, %r6, 4;
	add.s64 	%rd45, %rd1, %rd44;
	ld.global.u32 	%r723, [%rd45];
	ld.global.u32 	%r724, [%rd45+4];
	add.s64 	%rd46, %rd45, %rd2;
	ld.global.u32 	%r725, [%rd46];
	ld.global.u32 	%r726, [%rd46+4];
	add.s32 	%r727, %r723, %r726;
	add.s32 	%r728, %r724, %r725;
	add.s32 	%r729, %r727, 1;
	shr.s32 	%r730, %r729, 1;
	add.s32 	%r731, %r728, 1;
	shr.s32 	%r732, %r731, 1;
	sub.s32 	%r733, %r725, %r732;
	add.s32 	%r734, %r733, 1;
	shr.s32 	%r735, %r734, 1;
	add.s32 	%r736, %r730, %r735;
	sub.s32 	%r737, %r726, %r736;
	add.s32 	%r738, %r737, 1;
	shr.s32 	%r739, %r738, 1;
	add.s32 	%r740, %r739, %r733;
	add.s32 	%r741, %r727, %r737;
	add.s32 	%r742, %r728, %r740;
	shr.s32 	%r743, %r741, 1;
	sub.s32 	%r744, %r743, %r737;
	shr.s32 	%r745, %r742, 1;
	sub.s32 	%r746, %r745, %r740;
	mad.lo.s32 	%r747, %r744, 3, 4;
	shr.s32 	%r748, %r747, 3;
	sub.s32 	%r749, %r741, %r748;
	mad.lo.s32 	%r750, %r746, 3, 4;
	shr.s32 	%r751, %r750, 3;
	sub.s32 	%r752, %r742, %r751;
	mul.lo.s32 	%r753, %r749, 3;
	shr.s32 	%r754, %r753, 4;
	shr.s32 	%r755, %r749, 7;
	shr.s32 	%r756, %r749, 10;
	add.s32 	%r757, %r744, %r756;
	add.s32 	%r758, %r755, %r754;
	sub.s32 	%r759, %r757, %r758;
	mul.lo.s32 	%r760, %r759, 3;
	shr.s32 	%r761, %r760, 3;
	sub.s32 	%r762, %r749, %r761;
	shr.s32 	%r763, %r762, 1;
	sub.s32 	%r764, %r763, %r759;
	sub.s32 	%r765, %r762, %r764;
	mul.lo.s32 	%r766, %r752, 3;
	shr.s32 	%r767, %r766, 4;
	shr.s32 	%r768, %r752, 7;
	shr.s32 	%r769, %r752, 10;
	add.s32 	%r770, %r746, %r769;
	add.s32 	%r771, %r768, %r767;
	sub.s32 	%r772, %r770, %r771;
	mul.lo.s32 	%r773, %r772, 3;
	shr.s32 	%r774, %r773, 3;
	sub.s32 	%r775, %r752, %r774;
	shr.s32 	%r776, %r775, 1;
	sub.s32 	%r777, %r776, %r772;
	sub.s32 	%r778, %r775, %r777;
	add.s32 	%r779, %r765, 1;
	shr.s32 	%r780, %r779, 1;
	add.s32 	%r781, %r780, %r764;
	add.s32 	%r782, %r778, 1;
	shr.s32 	%r783, %r782, 1;
	add.s32 	%r784, %r783, %r777;
	sub.s32 	%r785, %r765, %r781;
	sub.s32 	%r786, %r778, %r784;
	st.global.u32 	[%rd45], %r785;
	st.global.u32 	[%rd45+4], %r786;
	st.global.u32 	[%rd46], %r784;
	st.global.u32 	[%rd46+4], %r781;
	ld.global.u32 	%r787, [%rd46+-8];
	ld.global.u32 	%r788, [%rd46+-4];
	add.s64 	%rd47, %rd46, %rd2;
	ld.global.u32 	%r789, [%rd47+-8];
	ld.global.u32 	%r790, [%rd47+-4];
	add.s32 	%r791, %r787, %r790;
	add.s32 	%r792, %r788, %r789;
	add.s32 	%r793, %r791, 1;
	shr.s32 	%r794, %r793, 1;
	add.s32 	%r795, %r792, 1;
	shr.s32 	%r796, %r795, 1;
	sub.s32 	%r797, %r789, %r796;
	add.s32 	%r798, %r797, 1;
	shr.s32 	%r799, %r798, 1;
	add.s32 	%r800, %r794, %r799;
	sub.s32 	%r801, %r790, %r800;
	add.s32 	%r802, %r801, 1;
	shr.s32 	%r803, %r802, 1;
	add.s32 	%r804, %r803, %r797;
	add.s32 	%r805, %r791, %r801;
	add.s32 	%r806, %r792, %r804;
	shr.s32 	%r807, %r805, 1;
	sub.s32 	%r808, %r807, %r801;
	shr.s32 	%r809, %r806, 1;
	sub.s32 	%r810, %r809, %r804;
	mad.lo.s32 	%r811, %r808, 3, 4;
	shr.s32 	%r812, %r811, 3;
	sub.s32 	%r813, %r805, %r812;
	mad.lo.s32 	%r814, %r810, 3, 4;
	shr.s32 	%r815, %r814, 3;
	sub.s32 	%r816, %r806, %r815;
	mul.lo.s32 	%r817, %r813, 3;
	shr.s32 	%r818, %r817, 4;
	shr.s32 	%r819, %r813, 7;
	shr.s32 	%r820, %r813, 10;
	add.s32 	%r821, %r808, %r820;
	add.s32 	%r822, %r819, %r818;
	sub.s32 	%r823, %r821, %r822;
	mul.lo.s32 	%r824, %r823, 3;
	shr.s32 	%r825, %r824, 3;
	sub.s32 	%r826, %r813, %r825;
	shr.s32 	%r827, %r826, 1;
	sub.s32 	%r828, %r827, %r823;
	sub.s32 	%r829, %r826, %r828;
	mul.lo.s32 	%r830, %r816, 3;
	shr.s32 	%r831, %r830, 4;
	shr.s32 	%r832, %r816, 7;
	shr.s32 	%r833, %r816, 10;
	add.s32 	%r834, %r810, %r833;
	add.s32 	%r835, %r832, %r831;
	sub.s32 	%r836, %r834, %r835;
	mul.lo.s32 	%r837, %r836, 3;
	shr.s32 	%r838, %r837, 3;
	sub.s32 	%r839, %r816, %r838;
	shr.s32 	%r840, %r839, 1;
	sub.s32 	%r841, %r840, %r836;
	sub.s32 	%r842, %r839, %r841;
	add.s32 	%r843, %r829, 1;
	shr.s32 	%r844, %r843, 1;
	add.s32 	%r845, %r844, %r828;
	add.s32 	%r846, %r842, 1;
	shr.s32 	%r847, %r846, 1;
	add.s32 	%r848, %r847, %r841;
	sub.s32 	%r849, %r829, %r845;
	sub.s32 	%r850, %r842, %r848;
	st.global.u32 	[%rd46+-8], %r849;
	st.global.u32 	[%rd46+-4], %r850;
	st.global.u32 	[%rd47+-8], %r848;
	st.global.u32 	[%rd47+-4], %r845;
$L__BB10_5:
	ret;

}


// ===== COMPILED SASS (sm_100) =====

	.target	sm_100

	.elftype	@"ET_EXEC"


//--------------------- .note.nv.tkinfo           --------------------------
	.section	.note.nv.tkinfo,"",@"SHT_NOTE"
	.sectionflags	@"SHF_NOTE_NV_TKINFO"
	.tkinfo
        /*0018*/ 	.word	0x00000002
        /*0030*/ 	.string	""
        /*0030*/ 	.string	"ptxas"
        /*0030*/ 	.string	"Cuda compilation tools, release 13.0, V13.0.88"
        /*0030*/ 	.string	"Build cuda_13.0.r13.0/compiler.36424714_0"
        /*0030*/ 	.string	"-arch sm_100 -m 64 "



//--------------------- .note.nv.cuinfo           --------------------------
	.section	.note.nv.cuinfo,"",@"SHT_NOTE"
	.sectionflags	@"SHF_NOTE_NV_CUINFO"
        /*0018*/ 	.short	0x0002
        /*001a*/ 	.short	0x0064
        /*001c*/ 	.short	0x0082
	.zero		2


//--------------------- .nv.info                  --------------------------
	.section	.nv.info,"",@"SHT_CUDA_INFO"
	.align	4


	//----- nvinfo : EIATTR_REGCOUNT
	.align		4
        /*0000*/ 	.byte	0x04, 0x2f
        /*0002*/ 	.short	(.L_3 - .L_2)
	.align		4
.L_2:
        /*0004*/ 	.word	index@(_Z26EncFirstStageOverlapFilterPiii)
        /*0008*/ 	.word	0x0000004a


	//----- nvinfo : EIATTR_FRAME_SIZE
	.align		4
.L_3:
        /*000c*/ 	.byte	0x04, 0x11
        /*000e*/ 	.short	(.L_5 - .L_4)
	.align		4
.L_4:
        /*0010*/ 	.word	index@($_Z26EncFirstStageOverlapFilterPiii$_Z9FwdRotatePii)
        /*0014*/ 	.word	0x00000018


	//----- nvinfo : EIATTR_FRAME_SIZE
	.align		4
.L_5:
        /*0018*/ 	.byte	0x04, 0x11
        /*001a*/ 	.short	(.L_7 - .L_6)
	.align		4
.L_6:
        /*001c*/ 	.word	index@($_Z26EncFirstStageOverlapFilterPiii$_Z8T2x2hEncPii)
        /*0020*/ 	.word	0x00000018


	//----- nvinfo : EIATTR_FRAME_SIZE
	.align		4
.L_7:
        /*0024*/ 	.byte	0x04, 0x11
        /*0026*/ 	.short	(.L_9 - .L_8)
	.align		4
.L_8:
        /*0028*/ 	.word	index@($_Z26EncFirstStageOverlapFilterPiii$_Z8FwdScalePii)
        /*002c*/ 	.word	0x00000018


	//----- nvinfo : EIATTR_FRAME_SIZE
	.align		4
.L_9:
        /*0030*/ 	.byte	0x04, 0x11
        /*0032*/ 	.short	(.L_11 - .L_10)
	.align		4
.L_10:
        /*0034*/ 	.word	index@($_Z26EncFirstStageOverlapFilterPiii$_Z7TOddOddPii)
        /*0038*/ 	.word	0x00000018


	//----- nvinfo : EIATTR_FRAME_SIZE
	.align		4
.L_11:
        /*003c*/ 	.byte	0x04, 0x11
        /*003e*/ 	.short	(.L_13 - .L_12)
	.align		4
.L_12:
        /*0040*/ 	.word	index@($_Z26EncFirstStageOverlapFilterPiii$_Z5T2x2HPii)
        /*0044*/ 	.word	0x00000018


	//----- nvinfo : EIATTR_FRAME_SIZE
	.align		4
.L_13:
        /*0048*/ 	.byte	0x04, 0x11
        /*004a*/ 	.short	(.L_15 - .L_14)
	.align		4
.L_14:
        /*004c*/ 	.word	index@($_Z26EncFirstStageOverlapFilterPiii$_Z4TOddPii)
        /*0050*/ 	.word	0x00000018


	//----- nvinfo : EIATTR_FRAME_SIZE
	.align		4
.L_15:
        /*0054*/ 	.byte	0x04, 0x11
        /*0056*/ 	.short	(.L_17 - .L_16)
	.align		4
.L_16:
        /*0058*/ 	.word	index@($_Z26EncFirstStageOverlapFilterPiii$_Z10FwdTOddOddPii)
        /*005c*/ 	.word	0x00000018


	//----- nvinfo : EIATTR_FRAME_SIZE
	.align		4
.L_17:
        /*0060*/ 	.byte	0x04, 0x11
        /*0062*/ 	.short	(.L_19 - .L_18)
	.align		4
.L_18:
        /*0064*/ 	.word	index@(_Z26EncFirstStageOverlapFilterPiii)
        /*0068*/ 	.word	0x00000018


	//----- nvinfo : EIATTR_REGCOUNT
	.align		4
.L_19:
        /*006c*/ 	.byte	0x04, 0x2f
        /*006e*/ 	.short	(.L_21 - .L_20)
	.align		4
.L_20:
        /*0070*/ 	.word	index@(_Z25EncFirstStagePreFilteringPiii)
        /*0074*/ 	.word	0x0000004a


	//----- nvinfo : EIATTR_FRAME_SIZE
	.align		4
.L_21:
        /*0078*/ 	.byte	0x04, 0x11
        /*007a*/ 	.short	(.L_23 - .L_22)
	.align		4
.L_22:
        /*007c*/ 	.word	index@($_Z25EncFirstStagePreFilteringPiii$_Z9FwdRotatePii)
        /*0080*/ 	.word	0x00000018


	//----- nvinfo : EIATTR_FRAME_SIZE
	.align		4
.L_23:
        /*0084*/ 	.byte	0x04, 0x11
        /*0086*/ 	.short	(.L_25 - .L_24)
	.align		4
.L_24:
        /*0088*/ 	.word	index@($_Z25EncFirstStagePreFilteringPiii$_Z8T2x2hEncPii)
        /*008c*/ 	.word	0x00000018


	//----- nvinfo : EIATTR_FRAME_SIZE
	.align		4
.L_25:
        /*0090*/ 	.byte	0x04, 0x11
        /*0092*/ 	.short	(.L_27 - .L_26)
	.align		4
.L_26:
        /*0094*/ 	.word	index@($_Z25EncFirstStagePreFilteringPiii$_Z8FwdScalePii)
        /*0098*/ 	.word	0x00000018


	//----- nvinfo : EIATTR_FRAME_SIZE
	.align		4
.L_27:
        /*009c*/ 	.byte	0x04, 0x11
        /*009e*/ 	.short	(.L_29 - .L_28)
	.align		4
.L_28:
        /*00a0*/ 	.word	index@($_Z25EncFirstStagePreFilteringPiii$_Z7TOddOddPii)
        /*00a4*/ 	.word	0x00000018


	//----- nvinfo : EIATTR_FRAME_SIZE
	.align		4
.L_29:
        /*00a8*/ 	.byte	0x04, 0x11
        /*00aa*/ 	.short	(.L_31 - .L_30)
	.align		4
.L_30:
        /*00ac*/ 	.word	index@($_Z25EncFirstStagePreFilteringPiii$_Z5T2x2HPii)
        /*00b0*/ 	.word	0x00000018


	//----- nvinfo : EIATTR_FRAME_SIZE
	.align		4
.L_31:
        /*00b4*/ 	.byte	0x04, 0x11
        /*00b6*/ 	.short	(.L_33 - .L_32)
	.align		4
.L_32:
        /*00b8*/ 	.word	index@($_Z25EncFirstStagePreFilteringPiii$_Z4TOddPii)
        /*00bc*/ 	.word	0x00000018


	//----- nvinfo : EIATTR_FRAME_SIZE
	.align		4
.L_33:
        /*00c0*/ 	.byte	0x04, 0x11
        /*00c2*/ 	.short	(.L_35 - .L_34)
	.align		4
.L_34:
        /*00c4*/ 	.word	index@($_Z25EncFirstStagePreFilteringPiii$_Z10FwdTOddOddPii)
        /*00c8*/ 	.word	0x00000018


	//----- nvinfo : EIATTR_FRAME_SIZE
	.align		4
.L_35:
        /*00cc*/ 	.byte	0x04, 0x11
        /*00ce*/ 	.short	(.L_37 - .L_36)
	.align		4
.L_36:
        /*00d0*/ 	.word	index@(_Z25EncFirstStagePreFilteringPiii)
        /*00d4*/ 	.word	0x00000018


	//----- nvinfo : EIATTR_REGCOUNT
	.align		4
.L_37:
        /*00d8*/ 	.byte	0x04, 0x2f
        /*00da*/ 	.short	(.L_39 - .L_38)
	.align		4
.L_38:
        /*00dc*/ 	.word	index@(_Z27EncSecondStageOverlapFilterPiii)
        /*00e0*/ 	.word	0x00000042


	//----- nvinfo : EIATTR_FRAME_SIZE
	.align		4
.L_39:
        /*00e4*/ 	.byte	0x04, 0x11
        /*00e6*/ 	.short	(.L_41 - .L_40)
	.align		4
.L_40:
        /*00e8*/ 	.word	index@($_Z27EncSecondStageOverlapFilterPiii$_Z9FwdRotatePii)
        /*00ec*/ 	.word	0x00000018


	//----- nvinfo : EIATTR_FRAME_SIZE
	.align		4
.L_41:
        /*00f0*/ 	.byte	0x04, 0x11
        /*00f2*/ 	.short	(.L_43 - .L_42)
	.align		4
.L_42:
        /*00f4*/ 	.word	index@($_Z27EncSecondStageOverlapFilterPiii$_Z8T2x2hEncPii)
        /*00f8*/ 	.word	0x00000018


	//----- nvinfo : EIATTR_FRAME_SIZE
	.align		4
.L_43:
        /*00fc*/ 	.byte	0x04, 0x11
        /*00fe*/ 	.short	(.L_45 - .L_44)
	.align		4
.L_44:
        /*0100*/ 	.word	index@($_Z27EncSecondStageOverlapFilterPiii$_Z8FwdScalePii)
        /*0104*/ 	.word	0x00000018


	//----- nvinfo : EIATTR_FRAME_SIZE
	.align		4
.L_45:
        /*0108*/ 	.byte	0x04, 0x11
        /*010a*/ 	.short	(.L_47 - .L_46)
	.align		4
.L_46:
        /*010c*/ 	.word	index@($_Z27EncSecondStageOverlapFilterPiii$_Z7TOddOddPii)
        /*0110*/ 	.word	0x00000018


	//----- nvinfo : EIATTR_FRAME_SIZE
	.align		4
.L_47:
        /*0114*/ 	.byte	0x04, 0x11
        /*0116*/ 	.short	(.L_49 - .L_48)
	.align		4
.L_48:
        /*0118*/ 	.word	index@($_Z27EncSecondStageOverlapFilterPiii$_Z5T2x2HPii)
        /*011c*/ 	.word	0x00000018


	//----- nvinfo : EIATTR_FRAME_SIZE
	.align		4
.L_49:
        /*0120*/ 	.byte	0x04, 0x11
        /*0122*/ 	.short	(.L_51 - .L_50)
	.align		4
.L_50:
        /*0124*/ 	.word	index@($_Z27EncSecondStageOverlapFilterPiii$_Z4TOddPii)
        /*0128*/ 	.word	0x00000018


	//----- nvinfo : EIATTR_FRAME_SIZE
	.align		4
.L_51:
        /*012c*/ 	.byte	0x04, 0x11
        /*012e*/ 	.short	(.L_53 - .L_52)
	.align		4
.L_52:
        /*0130*/ 	.word	index@($_Z27EncSecondStageOverlapFilterPiii$_Z10FwdTOddOddPii)
        /*0134*/ 	.word	0x00000018


	//----- nvinfo : EIATTR_FRAME_SIZE
	.align		4
.L_53:
        /*0138*/ 	.byte	0x04, 0x11
        /*013a*/ 	.short	(.L_55 - .L_54)
	.align		4
.L_54:
        /*013c*/ 	.word	index@(_Z27EncSecondStageOverlapFilterPiii)
        /*0140*/ 	.word	0x00000018


	//----- nvinfo : EIATTR_REGCOUNT
	.align		4
.L_55:
        /*0144*/ 	.byte	0x04, 0x2f
        /*0146*/ 	.short	(.L_57 - .L_56)
	.align		4
.L_56:
        /*0148*/ 	.word	index@(_Z26EncSecondStagePreFilteringPiii)
        /*014c*/ 	.word	0x00000042


	//----- nvinfo : EIATTR_FRAME_SIZE
	.align		4
.L_57:
        /*0150*/ 	.byte	0x04, 0x11
        /*0152*/ 	.short	(.L_59 - .L_58)
	.align		4
.L_58:
        /*0154*/ 	.word	index@($_Z26EncSecondStagePreFilteringPiii$_Z9FwdRotatePii)
        /*0158*/ 	.word	0x00000018


	//----- nvinfo : EIATTR_FRAME_SIZE
	.align		4
.L_59:
        /*015c*/ 	.byte	0x04, 0x11
        /*015e*/ 	.short	(.L_61 - .L_60)
	.align		4
.L_60:
        /*0160*/ 	.word	index@($_Z26EncSecondStagePreFilteringPiii$_Z8T2x2hEncPii)
        /*0164*/ 	.word	0x00000018


	//----- nvinfo : EIATTR_FRAME_SIZE
	.align		4
.L_61:
        /*0168*/ 	.byte	0x04, 0x11
        /*016a*/ 	.short	(.L_63 - .L_62)
	.align		4
.L_62:
        /*016c*/ 	.word	index@($_Z26EncSecondStagePreFilteringPiii$_Z8FwdScalePii)
        /*0170*/ 	.word	0x00000018


	//----- nvinfo : EIATTR_FRAME_SIZE
	.align		4
.L_63:
        /*0174*/ 	.byte	0x04, 0x11
        /*0176*/ 	.short	(.L_65 - .L_64)
	.align		4
.L_64:
        /*0178*/ 	.word	index@($_Z26EncSecondStagePreFilteringPiii$_Z7TOddOddPii)
        /*017c*/ 	.word	0x00000018


	//----- nvinfo : EIATTR_FRAME_SIZE
	.align		4
.L_65:
        /*0180*/ 	.byte	0x04, 0x11
        /*0182*/ 	.short	(.L_67 - .L_66)
	.align		4
.L_66:
        /*0184*/ 	.word	index@($_Z26EncSecondStagePreFilteringPiii$_Z5T2x2HPii)
        /*0188*/ 	.word	0x00000018


	//----- nvinfo : EIATTR_FRAME_SIZE
	.align		4
.L_67:
        /*018c*/ 	.byte	0x04, 0x11
        /*018e*/ 	.short	(.L_69 - .L_68)
	.align		4
.L_68:
        /*0190*/ 	.word	index@($_Z26EncSecondStagePreFilteringPiii$_Z4TOddPii)
        /*0194*/ 	.word	0x00000018


	//----- nvinfo : EIATTR_FRAME_SIZE
	.align		4
.L_69:
        /*0198*/ 	.byte	0x04, 0x11
        /*019a*/ 	.short	(.L_71 - .L_70)
	.align		4
.L_70:
        /*019c*/ 	.word	index@($_Z26EncSecondStagePreFilteringPiii$_Z10FwdTOddOddPii)
        /*01a0*/ 	.word	0x00000018


	//----- nvinfo : EIATTR_FRAME_SIZE
	.align		4
.L_71:
        /*01a4*/ 	.byte	0x04, 0x11
        /*01a6*/ 	.short	(.L_73 - .L_72)
	.align		4
.L_72:
        /*01a8*/ 	.word	index@(_Z26EncSecondStagePreFilteringPiii)
        /*01ac*/ 	.word	0x00000018


	//----- nvinfo : EIATTR_MIN_STACK_SIZE
	.align		4
.L_73:
        /*01b0*/ 	.byte	0x04, 0x12
        /*01b2*/ 	.short	(.L_75 - .L_74)
	.align		4
.L_74:
        /*01b4*/ 	.word	index@(_Z26EncSecondStagePreFilteringPiii)
        /*01b8*/ 	.word	0x00000018


	//----- nvinfo : EIATTR_MIN_STACK_SIZE
	.align		4
.L_75:
        /*01bc*/ 	.byte	0x04, 0x12
        /*01be*/ 	.short	(.L_77 - .L_76)
	.align		4
.L_76:
        /*01c0*/ 	.word	index@(_Z27EncSecondStageOverlapFilterPiii)
        /*01c4*/ 	.word	0x00000018


	//----- nvinfo : EIATTR_MIN_STACK_SIZE
	.align		4
.L_77:
        /*01c8*/ 	.byte	0x04, 0x12
        /*01ca*/ 	.short	(.L_79 - .L_78)
	.align		4
.L_78:
        /*01cc*/ 	.word	index@(_Z25EncFirstStagePreFilteringPiii)
        /*01d0*/ 	.word	0x00000018


	//----- nvinfo : EIATTR_MIN_STACK_SIZE
	.align		4
.L_79:
        /*01d4*/ 	.byte	0x04, 0x12
        /*01d6*/ 	.short	(.L_81 - .L_80)
	.align		4
.L_80:
        /*01d8*/ 	.word	index@(_Z26EncFirstStageOverlapFilterPiii)
        /*01dc*/ 	.word	0x00000018
.L_81:


//--------------------- .nv.compat                --------------------------
	.section	.nv.compat,"",@"SHT_CUDA_COMPAT_INFO"
	.align	4
        /*0000*/ 	.byte	0x02, 0x09, 0x00, 0x00, 0x02, 0x02, 0x01, 0x00, 0x02, 0x05, 0x05, 0x00, 0x03, 0x07, 0x01, 0x01
        /*0010*/ 	.byte	0x02, 0x03, 0x00, 0x00, 0x02, 0x06, 0x01, 0x00, 0x04, 0x0b, 0x08, 0x00, 0x09, 0x00, 0x00, 0x00
        /*0020*/ 	.byte	0x00, 0x00, 0x00, 0x00


//--------------------- .nv.info._Z26EncSecondStagePreFilteringPiii --------------------------
	.section	.nv.info._Z26EncSecondStagePreFilteringPiii,"",@"SHT_CUDA_INFO"
	.sectionflags	@""
	.align	4


	//----- nvinfo : EIATTR_CUDA_API_VERSION
	.align		4
        /*0000*/ 	.byte	0x04, 0x37
        /*0002*/ 	.short	(.L_83 - .L_82)
.L_82:
        /*0004*/ 	.word	0x00000082


	//----- nvinfo : EIATTR_KPARAM_INFO
	.align		4
.L_83:
        /*0008*/ 	.byte	0x04, 0x17
        /*000a*/ 	.short	(.L_85 - .L_84)
.L_84:
        /*000c*/ 	.word	0x00000000
        /*0010*/ 	.short	0x0002
        /*0012*/ 	.short	0x000c
        /*0014*/ 	.byte	0x00, 0xf0, 0x11, 0x00


	//----- nvinfo : EIATTR_KPARAM_INFO
	.align		4
.L_85:
        /*0018*/ 	.byte	0x04, 0x17
        /*001a*/ 	.short	(.L_87 - .L_86)
.L_86:
        /*001c*/ 	.word	0x00000000
        /*0020*/ 	.short	0x0001
        /*0022*/ 	.short	0x0008
        /*0024*/ 	.byte	0x00, 0xf0, 0x11, 0x00


	//----- nvinfo : EIATTR_KPARAM_INFO
	.align		4
.L_87:
        /*0028*/ 	.byte	0x04, 0x17
        /*002a*/ 	.short	(.L_89 - .L_88)
.L_88:
        /*002c*/ 	.word	0x00000000
        /*0030*/ 	.short	0x0000
        /*0032*/ 	.short	0x0000
        /*0034*/ 	.byte	0x00, 0xf5, 0x21, 0x00


	//----- nvinfo : EIATTR_SPARSE_MMA_MASK
	.align		4
.L_89:
        /*0038*/ 	.byte	0x03, 0x50
        /*003a*/ 	.short	0x0000


	//----- nvinfo : EIATTR_MAXREG_COUNT
	.align		4
        /*003c*/ 	.byte	0x03, 0x1b
        /*003e*/ 	.short	0x00ff


	//----- nvinfo : EIATTR_MERCURY_ISA_VERSION
	.align		4
        /*0040*/ 	.byte	0x03, 0x5f
        /*0042*/ 	.short	0x0101


	//----- nvinfo : EIATTR_VRC_CTA_INIT_COUNT
	.align		4
        /*0044*/ 	.byte	0x02, 0x4a
	.zero		1
	.zero		1


	//----- nvinfo : EIATTR_EXIT_INSTR_OFFSETS
	.align		4
        /*0048*/ 	.byte	0x04, 0x1c
        /*004a*/ 	.short	(.L_91 - .L_90)


	//   ....[0]....
.L_90:
        /*004c*/ 	.word	0x00000dc0


	//----- nvinfo : EIATTR_CRS_STACK_SIZE
	.align		4
.L_91:
        /*0050*/ 	.byte	0x04, 0x1e
        /*0052*/ 	.short	(.L_93 - .L_92)
.L_92:
        /*0054*/ 	.word	0x00000000


	//----- nvinfo : EIATTR_CBANK_PARAM_SIZE
	.align		4
.L_93:
        /*0058*/ 	.byte	0x03, 0x19
        /*005a*/ 	.short	0x0010


	//----- nvinfo : EIATTR_PARAM_CBANK
	.align		4
        /*005c*/ 	.byte	0x04, 0x0a
        /*005e*/ 	.short	(.L_95 - .L_94)
	.align		4
.L_94:
        /*0060*/ 	.word	index@(.nv.constant0._Z26EncSecondStagePreFilteringPiii)
        /*0064*/ 	.short	0x0380
        /*0066*/ 	.short	0x0010


	//----- nvinfo : EIATTR_SW_WAR
	.align		4
.L_95:
        /*0068*/ 	.byte	0x04, 0x36
        /*006a*/ 	.short	(.L_97 - .L_96)
.L_96:
        /*006c*/ 	.word	0x00000008
.L_97:


//--------------------- .nv.info._Z27EncSecondStageOverlapFilterPiii --------------------------
	.section	.nv.info._Z27EncSecondStageOverlapFilterPiii,"",@"SHT_CUDA_INFO"
	.sectionflags	@""
	.align	4


	//----- nvinfo : EIATTR_CUDA_API_VERSION
	.align		4
        /*0000*/ 	.byte	0x04, 0x37
        /*0002*/ 	.short	(.L_99 - .L_98)
.L_98:
        /*0004*/ 	.word	0x00000082


	//----- nvinfo : EIATTR_KPARAM_INFO
	.align		4
.L_99:
        /*0008*/ 	.byte	0x04, 0x17
        /*000a*/ 	.short	(.L_101 - .L_100)
.L_100:
        /*000c*/ 	.word	0x00000000
        /*0010*/ 	.short	0x0002
        /*0012*/ 	.short	0x000c
        /*0014*/ 	.byte	0x00, 0xf0, 0x11, 0x00


	//----- nvinfo : EIATTR_KPARAM_INFO
	.align		4
.L_101:
        /*0018*/ 	.byte	0x04, 0x17
        /*001a*/ 	.short	(.L_103 - .L_102)
.L_102:
        /*001c*/ 	.word	0x00000000
        /*0020*/ 	.short	0x0001
        /*0022*/ 	.short	0x0008
        /*0024*/ 	.byte	0x00, 0xf0, 0x11, 0x00


	//----- nvinfo : EIATTR_KPARAM_INFO
	.align		4
.L_103:
        /*0028*/ 	.byte	0x04, 0x17
        /*002a*/ 	.short	(.L_105 - .L_104)
.L_104:
        /*002c*/ 	.word	0x00000000
        /*0030*/ 	.short	0x0000
        /*0032*/ 	.short	0x0000
        /*0034*/ 	.byte	0x00, 0xf5, 0x21, 0x00


	//----- nvinfo : EIATTR_SPARSE_MMA_MASK
	.align		4
.L_105:
        /*0038*/ 	.byte	0x03, 0x50
        /*003a*/ 	.short	0x0000


	//----- nvinfo : EIATTR_MAXREG_COUNT
	.align		4
        /*003c*/ 	.byte	0x03, 0x1b
        /*003e*/ 	.short	0x00ff


	//----- nvinfo : EIATTR_MERCURY_ISA_VERSION
	.align		4
        /*0040*/ 	.byte	0x03, 0x5f
        /*0042*/ 	.short	0x0101


	//----- nvinfo : EIATTR_VRC_CTA_INIT_COUNT
	.align		4
        /*0044*/ 	.byte	0x02, 0x4a
	.zero		1
	.zero		1


	//----- nvinfo : EIATTR_EXIT_INSTR_OFFSETS
	.align		4
        /*0048*/ 	.byte	0x04, 0x1c
        /*004a*/ 	.short	(.L_107 - .L_106)


	//   ....[0]....
.L_106:
        /*004c*/ 	.word	0x000023e0


	//   ....[1]....
        /*0050*/ 	.word	0x00003420


	//   ....[2]....
        /*0054*/ 	.word	0x00004710


	//----- nvinfo : EIATTR_CRS_STACK_SIZE
	.align		4
.L_107:
        /*0058*/ 	.byte	0x04, 0x1e
        /*005a*/ 	.short	(.L_109 - .L_108)
.L_108:
        /*005c*/ 	.word	0x00000000


	//----- nvinfo : EIATTR_CBANK_PARAM_SIZE
	.align		4
.L_109:
        /*0060*/ 	.byte	0x03, 0x19
        /*0062*/ 	.short	0x0010


	//----- nvinfo : EIATTR_PARAM_CBANK
	.align		4
        /*0064*/ 	.byte	0x04, 0x0a
        /*0066*/ 	.short	(.L_111 - .L_110)
	.align		4
.L_110:
        /*0068*/ 	.word	index@(.nv.constant0._Z27EncSecondStageOverlapFilterPiii)
        /*006c*/ 	.short	0x0380
        /*006e*/ 	.short	0x0010


	//----- nvinfo : EIATTR_SW_WAR
	.align		4
.L_111:
        /*0070*/ 	.byte	0x04, 0x36
        /*0072*/ 	.short	(.L_113 - .L_112)
.L_112:
        /*0074*/ 	.word	0x00000008
.L_113:


//--------------------- .nv.info._Z25EncFirstStagePreFilteringPiii --------------------------
	.section	.nv.info._Z25EncFirstStagePreFilteringPiii,"",@"SHT_CUDA_INFO"
	.sectionflags	@""
	.align	4


	//----- nvinfo : EIATTR_CUDA_API_VERSION
	.align		4
        /*0000*/ 	.byte	0x04, 0x37
        /*0002*/ 	.short	(.L_115 - .L_114)
.L_114:
        /*0004*/ 	.word	0x00000082


	//----- nvinfo : EIATTR_KPARAM_INFO
	.align		4
.L_115:
        /*0008*/ 	.byte	0x04, 0x17
        /*000a*/ 	.short	(.L_117 - .L_116)
.L_116:
        /*000c*/ 	.word	0x00000000
        /*0010*/ 	.short	0x0002
        /*0012*/ 	.short	0x000c
        /*0014*/ 	.byte	0x00, 0xf0, 0x11, 0x00


	//----- nvinfo : EIATTR_KPARAM_INFO
	.align		4
.L_117:
        /*0018*/ 	.byte	0x04, 0x17
        /*001a*/ 	.short	(.L_119 - .L_118)
.L_118:
        /*001c*/ 	.word	0x00000000
        /*0020*/ 	.short	0x0001
        /*0022*/ 	.short	0x0008
        /*0024*/ 	.byte	0x00, 0xf0, 0x11, 0x00


	//----- nvinfo : EIATTR_KPARAM_INFO
	.align		4
.L_119:
        /*0028*/ 	.byte	0x04, 0x17
        /*002a*/ 	.short	(.L_121 - .L_120)
.L_120:
        /*002c*/ 	.word	0x00000000
        /*0030*/ 	.short	0x0000
        /*0032*/ 	.short	0x0000
        /*0034*/ 	.byte	0x00, 0xf5, 0x21, 0x00


	//----- nvinfo : EIATTR_SPARSE_MMA_MASK
	.align		4
.L_121:
        /*0038*/ 	.byte	0x03, 0x50
        /*003a*/ 	.short	0x0000


	//----- nvinfo : EIATTR_MAXREG_COUNT
	.align		4
        /*003c*/ 	.byte	0x03, 0x1b
        /*003e*/ 	.short	0x00ff


	//----- nvinfo : EIATTR_MERCURY_ISA_VERSION
	.align		4
        /*0040*/ 	.byte	0x03, 0x5f
        /*0042*/ 	.short	0x0101


	//----- nvinfo : EIATTR_VRC_CTA_INIT_COUNT
	.align		4
        /*0044*/ 	.byte	0x02, 0x4a
	.zero		1
	.zero		1


	//----- nvinfo : EIATTR_EXIT_INSTR_OFFSETS
	.align		4
        /*0048*/ 	.byte	0x04, 0x1c
        /*004a*/ 	.short	(.L_123 - .L_122)


	//   ....[0]....
.L_122:
        /*004c*/ 	.word	0x000009d0


	//----- nvinfo : EIATTR_CRS_STACK_SIZE
	.align		4
.L_123:
        /*0050*/ 	.byte	0x04, 0x1e
        /*0052*/ 	.short	(.L_125 - .L_124)
.L_124:
        /*0054*/ 	.word	0x00000000


	//----- nvinfo : EIATTR_CBANK_PARAM_SIZE
	.align		4
.L_125:
        /*0058*/ 	.byte	0x03, 0x19
        /*005a*/ 	.short	0x0010


	//----- nvinfo : EIATTR_PARAM_CBANK
	.align		4
        /*005c*/ 	.byte	0x04, 0x0a
        /*005e*/ 	.short	(.L_127 - .L_126)
	.align		4
.L_126:
        /*0060*/ 	.word	index@(.nv.constant0._Z25EncFirstStagePreFilteringPiii)
        /*0064*/ 	.short	0x0380
        /*0066*/ 	.short	0x0010


	//----- nvinfo : EIATTR_SW_WAR
	.align		4
.L_127:
        /*0068*/ 	.byte	0x04, 0x36
        /*006a*/ 	.short	(.L_129 - .L_128)
.L_128:
        /*006c*/ 	.word	0x00000008
.L_129:


//--------------------- .nv.info._Z26EncFirstStageOverlapFilterPiii --------------------------
	.section	.nv.info._Z26EncFirstStageOverlapFilterPiii,"",@"SHT_CUDA_INFO"
	.sectionflags	@""
	.align	4


	//----- nvinfo : EIATTR_CUDA_API_VERSION
	.align		4
        /*0000*/ 	.byte	0x04, 0x37
        /*0002*/ 	.short	(.L_131 - .L_130)
.L_130:
        /*0004*/ 	.word	0x00000082


	//----- nvinfo : EIATTR_KPARAM_INFO
	.align		4
.L_131:
        /*0008*/ 	.byte	0x04, 0x17
        /*000a*/ 	.short	(.L_133 - .L_132)
.L_132:
        /*000c*/ 	.word	0x00000000
        /*0010*/ 	.short	0x0002
        /*0012*/ 	.short	0x000c
        /*0014*/ 	.byte	0x00, 0xf0, 0x11, 0x00


	//----- nvinfo : EIATTR_KPARAM_INFO
	.align		4
.L_133:
        /*0018*/ 	.byte	0x04, 0x17
        /*001a*/ 	.short	(.L_135 - .L_134)
.L_134:
        /*001c*/ 	.word	0x00000000
        /*0020*/ 	.short	0x0001
        /*0022*/ 	.short	0x0008
        /*0024*/ 	.byte	0x00, 0xf0, 0x11, 0x00


	//----- nvinfo : EIATTR_KPARAM_INFO
	.align		4
.L_135:
        /*0028*/ 	.byte	0x04, 0x17
        /*002a*/ 	.short	(.L_137 - .L_136)
.L_136:
        /*002c*/ 	.word	0x00000000
        /*0030*/ 	.short	0x0000
        /*0032*/ 	.short	0x0000
        /*0034*/ 	.byte	0x00, 0xf5, 0x21, 0x00


	//----- nvinfo : EIATTR_SPARSE_MMA_MASK
	.align		4
.L_137:
        /*0038*/ 	.byte	0x03, 0x50
        /*003a*/ 	.short	0x0000


	//----- nvinfo : EIATTR_MAXREG_COUNT
	.align		4
        /*003c*/ 	.byte	0x03, 0x1b
        /*003e*/ 	.short	0x00ff


	//----- nvinfo : EIATTR_MERCURY_ISA_VERSION
	.align		4
        /*0040*/ 	.byte	0x03, 0x5f
        /*0042*/ 	.short	0x0101


	//----- nvinfo : EIATTR_VRC_CTA_INIT_COUNT
	.align		4
        /*0044*/ 	.byte	0x02, 0x4a
	.zero		1
	.zero		1


	//----- nvinfo : EIATTR_EXIT_INSTR_OFFSETS
	.align		4
        /*0048*/ 	.byte	0x04, 0x1c
        /*004a*/ 	.short	(.L_139 - .L_138)


	//   ....[0]....
.L_138:
        /*004c*/ 	.word	0x00003430


	//   ....[1]....
        /*0050*/ 	.word	0x00004480


	//----- nvinfo : EIATTR_CRS_STACK_SIZE
	.align		4
.L_139:
        /*0054*/ 	.byte	0x04, 0x1e
        /*0056*/ 	.short	(.L_141 - .L_140)
.L_140:
        /*0058*/ 	.word	0x00000000


	//----- nvinfo : EIATTR_CBANK_PARAM_SIZE
	.align		4
.L_141:
        /*005c*/ 	.byte	0x03, 0x19
        /*005e*/ 	.short	0x0010


	//----- nvinfo : EIATTR_PARAM_CBANK
	.align		4
        /*0060*/ 	.byte	0x04, 0x0a
        /*0062*/ 	.short	(.L_143 - .L_142)
	.align		4
.L_142:
        /*0064*/ 	.word	index@(.nv.constant0._Z26EncFirstStageOverlapFilterPiii)
        /*0068*/ 	.short	0x0380
        /*006a*/ 	.short	0x0010


	//----- nvinfo : EIATTR_SW_WAR
	.align		4
.L_143:
        /*006c*/ 	.byte	0x04, 0x36
        /*006e*/ 	.short	(.L_145 - .L_144)
.L_144:
        /*0070*/ 	.word	0x00000008
.L_145:


//--------------------- .nv.callgraph             --------------------------
	.section	.nv.callgraph,"",@"SHT_CUDA_CALLGRAPH"
	.align	4
	.sectionentsize	8
	.align		4
        /*0000*/ 	.word	0x00000000
	.align		4
        /*0004*/ 	.word	0xffffffff
	.align		4
        /*0008*/ 	.word	0x00000000
	.align		4
        /*000c*/ 	.word	0xfffffffe
	.align		4
        /*0010*/ 	.word	0x00000000
	.align		4
        /*0014*/ 	.word	0xfffffffd
	.align		4
        /*0018*/ 	.word	0x00000000
	.align		4
        /*001c*/ 	.word	0xfffffffc


//--------------------- .nv.constant4             --------------------------
	.section	.nv.constant4,"a",@progbits
	.align	8
	.align		8
.nv.constant4:
        /*0000*/ 	.dword	pointerFunct_FCT
	.align		8
        /*0008*/ 	.dword	pointerFunct


//--------------------- .nv.constant2._Z26EncSecondStagePreFilteringPiii --------------------------
	.section	.nv.constant2._Z26EncSecondStagePreFilteringPiii,"a",@progbits
	.sectionflags	@""
	.align	4
.nv.constant2._Z26EncSecondStagePreFilteringPiii:
        /*0000*/ 	.byte	0x01, 0x00, 0x00, 0x00, 0x00, 0x00, 0x00, 0x00, 0x60, 0x12, 0x00, 0x00, 0x00, 0x00, 0x00, 0x00
        /*0010*/ 	.byte	0xf0, 0x0f, 0x00, 0x00, 0x00, 0x00, 0x00, 0x00, 0xe0, 0x13, 0x00, 0x00, 0x00, 0x00, 0x00, 0x00
        /*0020*/ 	.byte	0x70, 0x17, 0x00, 0x00, 0x00, 0x00, 0x00, 0x00, 0x00, 0x16, 0x00, 0x00, 0x00, 0x00, 0x00, 0x00
        /*0030*/ 	.byte	0x20, 0x19, 0x00, 0x00, 0x00, 0x00, 0x00, 0x00, 0xd0, 0x0d, 0x00, 0x00, 0x00, 0x00, 0x00, 0x00


//--------------------- .nv.constant2._Z27EncSecondStageOverlapFilterPiii --------------------------
	.section	.nv.constant2._Z27EncSecondStageOverlapFilterPiii,"a",@progbits
	.sectionflags	@""
	.align	4
.nv.constant2._Z27EncSecondStageOverlapFilterPiii:
        /*0000*/ 	.byte	0x01, 0x00, 0x00, 0x00, 0x00, 0x00, 0x00, 0x00, 0xb0, 0x4b, 0x00, 0x00, 0x00, 0x00, 0x00, 0x00
        /*0010*/ 	.byte	0x40, 0x49, 0x00, 0x00, 0x00, 0x00, 0x00, 0x00, 0x30, 0x4d, 0x00, 0x00, 0x00, 0x00, 0x00, 0x00
        /*0020*/ 	.byte	0xc0, 0x50, 0x00, 0x00, 0x00, 0x00, 0x00, 0x00, 0x50, 0x4f, 0x00, 0x00, 0x00, 0x00, 0x00, 0x00
        /*0030*/ 	.byte	0x70, 0x52, 0x00, 0x00, 0x00, 0x00, 0x00, 0x00, 0x20, 0x47, 0x00, 0x00, 0x00, 0x00, 0x00, 0x00


//--------------------- .nv.constant2._Z25EncFirstStagePreFilteringPiii --------------------------
	.section	.nv.constant2._Z25EncFirstStagePreFilteringPiii,"a",@progbits
	.sectionflags	@""
	.align	4
.nv.constant2._Z25EncFirstStagePreFilteringPiii:
        /*0000*/ 	.byte	0x01, 0x00, 0x00, 0x00, 0x00, 0x00, 0x00, 0x00, 0x70, 0x0e, 0x00, 0x00, 0x00, 0x00, 0x00, 0x00
        /*0010*/ 	.byte	0x00, 0x0c, 0x00, 0x00, 0x00, 0x00, 0x00, 0x00, 0xf0, 0x0f, 0x00, 0x00, 0x00, 0x00, 0x00, 0x00
        /*0020*/ 	.byte	0x80, 0x13, 0x00, 0x00, 0x00, 0x00, 0x00, 0x00, 0x10, 0x12, 0x00, 0x00, 0x00, 0x00, 0x00, 0x00
        /*0030*/ 	.byte	0x30, 0x15, 0x00, 0x00, 0x00, 0x00, 0x00, 0x00, 0xe0, 0x09, 0x00, 0x00, 0x00, 0x00, 0x00, 0x00


//--------------------- .nv.constant2._Z26EncFirstStageOverlapFilterPiii --------------------------
	.section	.nv.constant2._Z26EncFirstStageOverlapFilterPiii,"a",@progbits
	.sectionflags	@""
	.align	4
.nv.constant2._Z26EncFirstStageOverlapFilterPiii:
        /*0000*/ 	.byte	0x01, 0x00, 0x00, 0x00, 0x00, 0x00, 0x00, 0x00, 0x20, 0x49, 0x00, 0x00, 0x00, 0x00, 0x00, 0x00
        /*0010*/ 	.byte	0xb0, 0x46, 0x00, 0x00, 0x00, 0x00, 0x00, 0x00, 0xa0, 0x4a, 0x00, 0x00, 0x00, 0x00, 0x00, 0x00
        /*0020*/ 	.byte	0x30, 0x4e, 0x00, 0x00, 0x00, 0x00, 0x00, 0x00, 0xc0, 0x4c, 0x00, 0x00, 0x00, 0x00, 0x00, 0x00
        /*0030*/ 	.byte	0xe0, 0x4f, 0x00, 0x00, 0x00, 0x00, 0x00, 0x00, 0x90, 0x44, 0x00, 0x00, 0x00, 0x00, 0x00, 0x00


//--------------------- .text._Z26EncSecondStagePreFilteringPiii --------------------------
	.section	.text._Z26EncSecondStagePreFilteringPiii,"ax",@progbits
	.align	128
        .global         _Z26EncSecondStagePreFilteringPiii
        .type           _Z26EncSecondStagePreFilteringPiii,@function
        .size           _Z26EncSecondStagePreFilteringPiii,(.L_x_13 - _Z26EncSecondStagePreFilteringPiii)
        .other          _Z26EncSecondStagePreFilteringPiii,@"STO_CUDA_ENTRY STV_DEFAULT"
_Z26EncSecondStagePreFilteringPiii:
.text._Z26EncSecondStagePreFilteringPiii:
[----:B------:R-:W0:Y:S08]  /*0000*/  LDC R1, c[0x0][0x37c] ;  /* 0x0000df00ff017b82 */ /* 0x000e300000000800 */
[----:B------:R-:W-:Y:S01]  /*0010*/  S2UR UR4, SR_CTAID.X ;  /* 0x00000000000479c3 */ /* 0x000fe20000002500 */
[----:B------:R-:W1:Y:S01]  /*0020*/  LDCU UR42, c[0x0][0x38c] ;  /* 0x00007180ff2a77ac */ /* 0x000e620008000800 */
[----:B0-----:R-:W-:Y:S01]  /*0030*/  VIADD R1, R1, 0xfffffff0 ;  /* 0xfffffff001017836 */ /* 0x001fe20000000000 */
[----:B------:R-:W0:Y:S05]  /*0040*/  LDCU.64 UR40, c[0x0][0x380] ;  /* 0x00007000ff2877ac */ /* 0x000e2a0008000a00 */
[----:B------:R-:W1:Y:S01]  /*0050*/  S2UR UR5, SR_CTAID.Y ;  /* 0x00000000000579c3 */ /* 0x000e620000002600 */
[----:B------:R-:W2:Y:S07]  /*0060*/  LDCU.64 UR36, c[0x0][0x358] ;  /* 0x00006b00ff2477ac */ /* 0x000eae0008000a00 */
[----:B------:R-:W2:Y:S01]  /*0070*/  LDC.64 R2, c[0x4][RZ] ;  /* 0x01000000ff027b82 */ /* 0x000ea20000000a00 */
[----:B-1----:R-:W-:-:S04]  /*0080*/  UIMAD UR4, UR4, UR42, UR5 ;  /* 0x0000002a040472a4 */ /* 0x002fc8000f8e0205 */
[----:B------:R-:W-:-:S04]  /*0090*/  USHF.L.U32 UR4, UR4, 0x4, URZ ;  /* 0x0000000404047899 */ /* 0x000fc800080006ff */
[----:B------:R-:W-:Y:S01]  /*00a0*/  ULEA UR5, UR42, UR4, 0x3 ;  /* 0x000000042a057291 */ /* 0x000fe2000f8e18ff */
[----:B--2---:R-:W2:Y:S01]  /*00b0*/  LDG.E R0, desc[UR36][R2.64] ;  /* 0x0000002402007981 */ /* 0x004ea2000c1e1900 */
[----:B0-----:R-:W-:Y:S02]  /*00c0*/  UIMAD.WIDE UR44, UR4, 0x4, UR40 ;  /* 0x00000004042c78a5 */ /* 0x001fe4000f8e0228 */
[----:B------:R-:W-:-:S04]  /*00d0*/  ULEA UR38, UR42, UR5, 0x2 ;  /* 0x000000052a267291 */ /* 0x000fc8000f8e10ff */
[----:B------:R-:W-:Y:S01]  /*00e0*/  UIMAD.WIDE UR38, UR38, 0x4, UR40 ;  /* 0x00000004262678a5 */ /* 0x000fe2000f8e0228 */
[----:B------:R-:W-:Y:S01]  /*00f0*/  IMAD.U32 R4, RZ, RZ, UR44 ;  /* 0x0000002cff047e24 */ /* 0x000fe2000f8e00ff */
[----:B------:R-:W-:Y:S01]  /*0100*/  MOV R5, UR45 ;  /* 0x0000002d00057c02 */ /* 0x000fe20008000f00 */
[----:B------:R-:W-:Y:S02]  /*0110*/  IMAD.U32 R14, RZ, RZ, UR44 ;  /* 0x0000002cff0e7e24 */ /* 0x000fe4000f8e00ff */
[----:B------:R-:W-:Y:S01]  /*0120*/  IMAD.U32 R15, RZ, RZ, UR45 ;  /* 0x0000002dff0f7e24 */ /* 0x000fe2000f8e00ff */
[----:B------:R-:W-:Y:S01]  /*0130*/  MOV R16, UR38 ;  /* 0x0000002600107c02 */ /* 0x000fe20008000f00 */
[----:B------:R-:W-:Y:S01]  /*0140*/  IMAD.U32 R17, RZ, RZ, UR39 ;  /* 0x00000027ff117e24 */ /* 0x000fe2000f8e00ff */
[----:B------:R-:W-:Y:S01]  /*0150*/  MOV R19, UR39 ;  /* 0x0000002700137c02 */ /* 0x000fe20008000f00 */
[----:B------:R-:W-:Y:S01]  /*0160*/  IMAD.U32 R18, RZ, RZ, UR38 ;  /* 0x00000026ff127e24 */ /* 0x000fe2000f8e00ff */
[----:B------:R-:W3:Y:S04]  /*0170*/  LDG.E R8, desc[UR36][R4.64] ;  /* 0x0000002404087981 */ /* 0x000ee8000c1e1900 */
[----:B------:R0:W3:Y:S01]  /*0180*/  LDG.E R9, desc[UR36][R14.64+0x30] ;  /* 0x000030240e097981 */ /* 0x0000e2000c1e1900 */
[----:B------:R-:W-:-:S03]  /*0190*/  ULEA UR42, UR42, UR4, 0x2 ;  /* 0x000000042a2a7291 */ /* 0x000fc6000f8e10ff */
[----:B------:R-:W3:Y:S04]  /*01a0*/  LDG.E R10, desc[UR36][R16.64] ;  /* 0x00000024100a7981 */ /* 0x000ee8000c1e1900 */
[----:B------:R-:W3:Y:S01]  /*01b0*/  LDG.E R11, desc[UR36][R18.64+0x30] ;  /* 0x00003024120b7981 */ /* 0x000ee2000c1e1900 */
[----:B------:R-:W-:Y:S01]  /*01c0*/  UIMAD.WIDE UR42, UR42, 0x4, UR40 ;  /* 0x000000042a2a78a5 */ /* 0x000fe2000f8e0228 */
[----:B------:R-:W-:Y:S01]  /*01d0*/  MOV R12, UR44 ;  /* 0x0000002c000c7c02 */ /* 0x000fe20008000f00 */
[----:B------:R-:W-:Y:S01]  /*01e0*/  IMAD.U32 R13, RZ, RZ, UR45 ;  /* 0x0000002dff0d7e24 */ /* 0x000fe2000f8e00ff */
[----:B------:R-:W-:Y:S01]  /*01f0*/  UIMAD.WIDE UR40, UR5, 0x4, UR40 ;  /* 0x00000004052878a5 */ /* 0x000fe2000f8e0228 */
[----:B0-----:R-:W-:Y:S01]  /*0200*/  IMAD.U32 R14, RZ, RZ, UR38 ;  /* 0x00000026ff0e7e24 */ /* 0x001fe2000f8e00ff */
[----:B------:R-:W-:Y:S01]  /*0210*/  MOV R15, UR39 ;  /* 0x00000027000f7c02 */ /* 0x000fe20008000f00 */
[----:B------:R-:W-:Y:S01]  /*0220*/  IMAD.U32 R27, RZ, RZ, UR43 ;  /* 0x0000002bff1b7e24 */ /* 0x000fe2000f8e00ff */
[----:B------:R0:W5:Y:S01]  /*0230*/  LDG.E R25, desc[UR36][R12.64+0x20] ;  /* 0x000020240c197981 */ /* 0x000162000c1e1900 */
[----:B------:R-:W-:Y:S01]  /*0240*/  MOV R26, UR42 ;  /* 0x0000002a001a7c02 */ /* 0x000fe20008000f00 */
[----:B------:R-:W-:Y:S01]  /*0250*/  IMAD.U32 R22, RZ, RZ, UR42 ;  /* 0x0000002aff167e24 */ /* 0x000fe2000f8e00ff */
[----:B------:R-:W-:Y:S01]  /*0260*/  MOV R33, UR43 ;  /* 0x0000002b00217c02 */ /* 0x000fe20008000f00 */
[----:B------:R-:W-:Y:S01]  /*0270*/  IMAD.U32 R23, RZ, RZ, UR43 ;  /* 0x0000002bff177e24 */ /* 0x000fe2000f8e00ff */
[----:B------:R-:W-:Y:S01]  /*0280*/  MOV R37, UR41 ;  /* 0x0000002900257c02 */ /* 0x000fe20008000f00 */
[----:B------:R-:W-:Y:S01]  /*0290*/  IMAD.U32 R32, RZ, RZ, UR42 ;  /* 0x0000002aff207e24 */ /* 0x000fe2000f8e00ff */
[----:B------:R-:W5:Y:S01]  /*02a0*/  LDG.E R29, desc[UR36][R26.64+0x20] ;  /* 0x000020241a1d7981 */ /* 0x000f62000c1e1900 */
[----:B------:R-:W-:-:S02]  /*02b0*/  IMAD.U32 R34, RZ, RZ, UR40 ;  /* 0x00000028ff227e24 */ /* 0x000fc4000f8e00ff */
[----:B------:R-:W-:Y:S01]  /*02c0*/  IMAD.U32 R35, RZ, RZ, UR41 ;  /* 0x00000029ff237e24 */ /* 0x000fe2000f8e00ff */
[----:B0-----:R-:W-:Y:S01]  /*02d0*/  MOV R12, UR38 ;  /* 0x00000026000c7c02 */ /* 0x001fe20008000f00 */
[----:B------:R-:W-:Y:S01]  /*02e0*/  IMAD.U32 R36, RZ, RZ, UR40 ;  /* 0x00000028ff247e24 */ /* 0x000fe2000f8e00ff */
[----:B------:R-:W5:Y:S01]  /*02f0*/  LDG.E R28, desc[UR36][R22.64+0x10] ;  /* 0x00001024161c7981 */ /* 0x000f62000c1e1900 */
[----:B------:R-:W-:Y:S01]  /*0300*/  IMAD.U32 R13, RZ, RZ, UR39 ;  /* 0x00000027ff0d7e24 */ /* 0x000fe2000f8e00ff */
[----:B------:R-:W-:Y:S01]  /*0310*/  R2UR UR48, R1 ;  /* 0x00000000013072ca */ /* 0x000fe200000e0000 */
[----:B------:R-:W-:Y:S01]  /*0320*/  IMAD.U32 R6, RZ, RZ, UR44 ;  /* 0x0000002cff067e24 */ /* 0x000fe2000f8e00ff */
[----:B------:R-:W5:Y:S01]  /*0330*/  LDG.E R17, desc[UR36][R32.64+0x30] ;  /* 0x0000302420117981 */ /* 0x000f62000c1e1900 */
[----:B------:R-:W-:-:S03]  /*0340*/  IMAD.U32 R7, RZ, RZ, UR45 ;  /* 0x0000002dff077e24 */ /* 0x000fc6000f8e00ff */
[----:B------:R-:W5:Y:S04]  /*0350*/  LDG.E R18, desc[UR36][R34.64] ;  /* 0x0000002422127981 */ /* 0x000f68000c1e1900 */
[----:B------:R-:W5:Y:S04]  /*0360*/  LDG.E R31, desc[UR36][R36.64+0x20] ;  /* 0x00002024241f7981 */ /* 0x000f68000c1e1900 */
[----:B------:R-:W5:Y:S04]  /*0370*/  LDG.E R26, desc[UR36][R12.64+0x10] ;  /* 0x000010240c1a7981 */ /* 0x000f68000c1e1900 */
[----:B------:R-:W5:Y:S01]  /*0380*/  LDG.E R27, desc[UR36][R14.64+0x20] ;  /* 0x000020240e1b7981 */ /* 0x000f62000c1e1900 */
[----:B------:R-:W0:Y:S01]  /*0390*/  LDCU UR4, c[0x0][0x2f8] ;  /* 0x00005f00ff0477ac */ /* 0x000e220008000800 */
[----:B------:R-:W1:Y:S02]  /*03a0*/  LDCU UR5, c[0x0][0x2fc] ;  /* 0x00005f80ff0577ac */ /* 0x000e640008000800 */
[----:B------:R4:W5:Y:S01]  /*03b0*/  LDG.E R24, desc[UR36][R6.64+0x10] ;  /* 0x0000102406187981 */ /* 0x000962000c1e1900 */
[----:B------:R-:W-:Y:S01]  /*03c0*/  IMAD.U32 R20, RZ, RZ, UR42 ;  /* 0x0000002aff147e24 */ /* 0x000fe2000f8e00ff */
[----:B------:R-:W-:Y:S01]  /*03d0*/  MOV R21, UR43 ;  /* 0x0000002b00157c02 */ /* 0x000fe20008000f00 */
[----:B------:R-:W-:-:S02]  /*03e0*/  IMAD.U32 R4, RZ, RZ, UR40 ;  /* 0x00000028ff047e24 */ /* 0x000fc4000f8e00ff */
[----:B------:R-:W-:Y:S02]  /*03f0*/  IMAD.U32 R5, RZ, RZ, UR41 ;  /* 0x00000029ff057e24 */ /* 0x000fe4000f8e00ff */
[----:B------:R1:W5:Y:S01]  /*0400*/  LDG.E R16, desc[UR36][R20.64] ;  /* 0x0000002414107981 */ /* 0x000362000c1e1900 */
[----:B0-----:R-:W-:Y:S01]  /*0410*/  UIADD3 UR46, UP0, UPT, UR48, UR4, URZ ;  /* 0x00000004302e7290 */ /* 0x001fe2000ff1e0ff */
[----:B----4-:R-:W-:Y:S01]  /*0420*/  MOV R6, UR40 ;  /* 0x0000002800067c02 */ /* 0x010fe20008000f00 */
[----:B------:R-:W-:Y:S01]  /*0430*/  IMAD.U32 R7, RZ, RZ, UR41 ;  /* 0x00000029ff077e24 */ /* 0x000fe2000f8e00ff */
[----:B------:R0:W5:Y:S01]  /*0440*/  LDG.E R19, desc[UR36][R4.64+0x30] ;  /* 0x0000302404137981 */ /* 0x000162000c1e1900 */
[----:B-1----:R-:W-:Y:S01]  /*0450*/  UIADD3.X UR47, UPT, UPT, URZ, UR5, URZ, UP0, !UPT ;  /* 0x00000005ff2f7290 */ /* 0x002fe200087fe4ff */
[----:B------:R-:W-:Y:S01]  /*0460*/  MOV R20, 0x4f0 ;  /* 0x000004f000147802 */ /* 0x000fe20000000f00 */
[----:B------:R-:W-:Y:S01]  /*0470*/  IMAD.MOV.U32 R21, RZ, RZ, 0x0 ;  /* 0x00000000ff157424 */ /* 0x000fe200078e00ff */
[----:B------:R1:W5:Y:S01]  /*0480*/  LDG.E R30, desc[UR36][R6.64+0x10] ;  /* 0x00001024061e7981 */ /* 0x000362000c1e1900 */
[----:B0-----:R-:W-:-:S02]  /*0490*/  IMAD.U32 R4, RZ, RZ, UR46 ;  /* 0x0000002eff047e24 */ /* 0x001fc4000f8e00ff */
[----:B------:R-:W-:Y:S01]  /*04a0*/  MOV R5, UR47 ;  /* 0x0000002f00057c02 */ /* 0x000fe20008000f00 */
[----:B-1----:R-:W-:Y:S01]  /*04b0*/  IMAD.MOV.U32 R6, RZ, RZ, RZ ;  /* 0x000000ffff067224 */ /* 0x002fe200078e00ff */
[----:B--2---:R0:W1:Y:S01]  /*04c0*/  LDC.64 R2, c[0x2][R0] ;  /* 0x0080000000027b82 */ /* 0x0040620000000a00 */
[----:B---3--:R0:W-:Y:S05]  /*04d0*/  STL.128 [R1], R8 ;  /* 0x0000000801007387 */ /* 0x0081ea0000100c00 */
[----:B01---5:R-:W-:Y:S05]  /*04e0*/  CALL.REL.NOINC R2 `(_Z26EncSecondStagePreFilteringPiii) ;  /* 0xfffffff802c47344 */ /* 0x023fea0003c3ffff */
[----:B------:R-:W0:Y:S01]  /*04f0*/  LDC.64 R8, c[0x4][RZ] ;  /* 0x01000000ff087b82 */ /* 0x000e220000000a00 */
[----:B------:R1:W5:Y:S04]  /*0500*/  LDL.128 R60, [R1] ;  /* 0x00000000013c7983 */ /* 0x0003680000100c00 */
[----:B0-----:R-:W2:Y:S04]  /*0510*/  LDG.E R0, desc[UR36][R8.64+0x8] ;  /* 0x0000082408007981 */ /* 0x001ea8000c1e1900 */
[----:B------:R1:W-:Y:S01]  /*0520*/  STL.128 [R1], R28 ;  /* 0x0000001c01007387 */ /* 0x0003e20000100c00 */
[----:B------:R-:W-:Y:S01]  /*0530*/  IMAD.U32 R4, RZ, RZ, UR46 ;  /* 0x0000002eff047e24 */ /* 0x000fe2000f8e00ff */
[----:B------:R-:W-:Y:S01]  /*0540*/  MOV R5, UR47 ;  /* 0x0000002f00057c02 */ /* 0x000fe20008000f00 */
[----:B------:R-:W-:Y:S01]  /*0550*/  IMAD.MOV.U32 R6, RZ, RZ, RZ ;  /* 0x000000ffff067224 */ /* 0x000fe200078e00ff */
[----:B------:R-:W-:Y:S01]  /*0560*/  MOV R20, 0x5a0 ;  /* 0x000005a000147802 */ /* 0x000fe20000000f00 */
[----:B------:R-:W-:Y:S01]  /*0570*/  IMAD.MOV.U32 R21, RZ, RZ, 0x0 ;  /* 0x00000000ff157424 */ /* 0x000fe200078e00ff */
[----:B--2---:R1:W0:Y:S06]  /*0580*/  LDC.64 R2, c[0x2][R0] ;  /* 0x0080000000027b82 */ /* 0x00422c0000000a00 */
[----:B01---5:R-:W-:Y:S05]  /*0590*/  CALL.REL.NOINC R2 `(_Z26EncSecondStagePreFilteringPiii) ;  /* 0xfffffff802987344 */ /* 0x023fea0003c3ffff */
[----:B------:R-:W0:Y:S01]  /*05a0*/  LDC.64 R8, c[0x4][RZ] ;  /* 0x01000000ff087b82 */ /* 0x000e220000000a00 */
[----:B------:R1:W5:Y:S04]  /*05b0*/  LDL.128 R52, [R1] ;  /* 0x0000000001347983 */ /* 0x0003680000100c00 */
[----:B0-----:R-:W2:Y:S04]  /*05c0*/  LDG.E R0, desc[UR36][R8.64+0x10] ;  /* 0x0000102408007981 */ /* 0x001ea8000c1e1900 */
[----:B------:R1:W-:Y:S01]  /*05d0*/  STL.128 [R1], R24 ;  /* 0x0000001801007387 */ /* 0x0003e20000100c00 */
[----:B------:R-:W-:Y:S01]  /*05e0*/  HFMA2 R21, -RZ, RZ, 0, 0 ;  /* 0x00000000ff157431 */ /* 0x000fe200000001ff */
[----:B------:R-:W-:Y:S01]  /*05f0*/  MOV R4, UR46 ;  /* 0x0000002e00047c02 */ /* 0x000fe20008000f00 */
[----:B------:R-:W-:Y:S01]  /*0600*/  IMAD.U32 R5, RZ, RZ, UR47 ;  /* 0x0000002fff057e24 */ /* 0x000fe2000f8e00ff */
[----:B------:R-:W-:Y:S01]  /*0610*/  MOV R20, 0x650 ;  /* 0x0000065000147802 */ /* 0x000fe20000000f00 */
[----:B------:R-:W-:Y:S01]  /*0620*/  IMAD.MOV.U32 R6, RZ, RZ, RZ ;  /* 0x000000ffff067224 */ /* 0x000fe200078e00ff */
[----:B--2---:R1:W0:Y:S06]  /*0630*/  LDC.64 R2, c[0x2][R0] ;  /* 0x0080000000027b82 */ /* 0x00422c0000000a00 */
[----:B01---5:R-:W-:Y:S05]  /*0640*/  CALL.REL.NOINC R2 `(_Z26EncSecondStagePreFilteringPiii) ;  /* 0xfffffff8026c7344 */ /* 0x023fea0003c3ffff */
[----:B------:R-:W0:Y:S01]  /*0650*/  LDC.64 R8, c[0x4][RZ] ;  /* 0x01000000ff087b82 */ /* 0x000e220000000a00 */
[----:B------:R1:W5:Y:S04]  /*0660*/  LDL.128 R44, [R1] ;  /* 0x00000000012c7983 */ /* 0x0003680000100c00 */
[----:B0-----:R-:W2:Y:S04]  /*0670*/  LDG.E R0, desc[UR36][R8.64+0x18] ;  /* 0x0000182408007981 */ /* 0x001ea8000c1e1900 */
[----:B------:R1:W-:Y:S01]  /*0680*/  STL.128 [R1], R16 ;  /* 0x0000001001007387 */ /* 0x0003e20000100c00 */
[----:B------:R-:W-:-:S02]  /*0690*/  HFMA2 R6, -RZ, RZ, 0, 0 ;  /* 0x00000000ff067431 */ /* 0x000fc400000001ff */
[----:B------:R-:W-:Y:S01]  /*06a0*/  IMAD.U32 R4, RZ, RZ, UR46 ;  /* 0x0000002eff047e24 */ /* 0x000fe2000f8e00ff */
[----:B------:R-:W-:Y:S01]  /*06b0*/  MOV R20, 0x700 ;  /* 0x0000070000147802 */ /* 0x000fe20000000f00 */
[----:B------:R-:W-:Y:S02]  /*06c0*/  IMAD.U32 R5, RZ, RZ, UR47 ;  /* 0x0000002fff057e24 */ /* 0x000fe4000f8e00ff */
[----:B------:R-:W-:Y:S01]  /*06d0*/  IMAD.MOV.U32 R21, RZ, RZ, 0x0 ;  /* 0x00000000ff157424 */ /* 0x000fe200078e00ff */
[----:B--2---:R1:W0:Y:S06]  /*06e0*/  LDC.64 R2, c[0x2][R0] ;  /* 0x0080000000027b82 */ /* 0x00422c0000000a00 */
[----:B01---5:R-:W-:Y:S05]  /*06f0*/  CALL.REL.NOINC R2 `(_Z26EncSecondStagePreFilteringPiii) ;  /* 0xfffffff802407344 */ /* 0x023fea0003c3ffff */
[----:B------:R-:W0:Y:S01]  /*0700*/  LDC.64 R8, c[0x4][RZ] ;  /* 0x01000000ff087b82 */ /* 0x000e220000000a00 */
[----:B------:R-:W2:Y:S04]  /*0710*/  LDL.128 R36, [R1] ;  /* 0x0000000001247983 */ /* 0x000ea80000100c00 */
[----:B0-----:R-:W3:Y:S01]  /*0720*/  LDG.E R0, desc[UR36][R8.64+0x20] ;  /* 0x0000202408007981 */ /* 0x001ee2000c1e1900 */
[----:B------:R-:W-:Y:S01]  /*0730*/  IMAD.MOV.U32 R12, RZ, RZ, R60 ;  /* 0x000000ffff0c7224 */ /* 0x000fe200078e003c */
[----:B------:R-:W-:Y:S01]  /*0740*/  MOV R13, R44 ;  /* 0x0000002c000d7202 */ /* 0x000fe20000000f00 */
[----:B------:R-:W-:Y:S02]  /*0750*/  IMAD.MOV.U32 R15, RZ, RZ, R52 ;  /* 0x000000ffff0f7224 */ /* 0x000fe400078e0034 */
[----:B------:R-:W-:Y:S01]  /*0760*/  HFMA2 R21, -RZ, RZ, 0, 0 ;  /* 0x00000000ff157431 */ /* 0x000fe200000001ff */
[----:B------:R-:W-:Y:S01]  /*0770*/  MOV R4, UR46 ;  /* 0x0000002e00047c02 */ /* 0x000fe20008000f00 */
[----:B------:R-:W-:Y:S01]  /*0780*/  IMAD.U32 R5, RZ, RZ, UR47 ;  /* 0x0000002fff057e24 */ /* 0x000fe2000f8e00ff */
[----:B------:R-:W-:Y:S01]  /*0790*/  MOV R20, 0x7f0 ;  /* 0x000007f000147802 */ /* 0x000fe20000000f00 */
[----:B------:R-:W-:-:S02]  /*07a0*/  IMAD.MOV.U32 R6, RZ, RZ, 0x1 ;  /* 0x00000001ff067424 */ /* 0x000fc400078e00ff */
[----:B--2---:R-:W-:-:S05]  /*07b0*/  IMAD.MOV.U32 R14, RZ, RZ, R36 ;  /* 0x000000ffff0e7224 */ /* 0x004fca00078e0024 */
[----:B------:R0:W-:Y:S01]  /*07c0*/  STL.128 [R1], R12 ;  /* 0x0000000c01007387 */ /* 0x0001e20000100c00 */
[----:B---3--:R0:W1:Y:S02]  /*07d0*/  LDC.64 R2, c[0x2][R0] ;  /* 0x0080000000027b82 */ /* 0x0080640000000a00 */
[----:B01----:R-:W-:Y:S05]  /*07e0*/  CALL.REL.NOINC R2 `(_Z26EncSecondStagePreFilteringPiii) ;  /* 0xfffffff802047344 */ /* 0x003fea0003c3ffff */
[----:B------:R-:W0:Y:S01]  /*07f0*/  LDC.64 R12, c[0x4][RZ] ;  /* 0x01000000ff0c7b82 */ /* 0x000e220000000a00 */
[----:B------:R1:W5:Y:S04]  /*0800*/  LDL.128 R28, [R1] ;  /* 0x00000000011c7983 */ /* 0x0003680000100c00 */
[----:B0-----:R-:W2:Y:S01]  /*0810*/  LDG.E R0, desc[UR36][R12.64+0x28] ;  /* 0x000028240c007981 */ /* 0x001ea2000c1e1900 */
[----:B------:R-:W-:Y:S01]  /*0820*/  IMAD.MOV.U32 R8, RZ, RZ, R45 ;  /* 0x000000ffff087224 */ /* 0x000fe200078e002d */
[----:B------:R-:W-:Y:S01]  /*0830*/  MOV R10, R53 ;  /* 0x00000035000a7202 */ /* 0x000fe20000000f00 */
[----:B------:R-:W-:Y:S02]  /*0840*/  IMAD.MOV.U32 R9, RZ, RZ, R61 ;  /* 0x000000ffff097224 */ /* 0x000fe400078e003d */
[----:B------:R-:W-:-:S05]  /*0850*/  IMAD.MOV.U32 R11, RZ, RZ, R37 ;  /* 0x000000ffff0b7224 */ /* 0x000fca00078e0025 */
        /* <DEDUP_REMOVED lines=10> */
[----:B0-----:R-:W2:Y:S01]  /*0900*/  LDG.E R0, desc[UR36][R12.64+0x30] ;  /* 0x000030240c007981 */ /* 0x001ea2000c1e1900 */
[----:B------:R-:W-:Y:S01]  /*0910*/  MOV R8, R38 ;  /* 0x0000002600087202 */ /* 0x000fe20000000f00 */
[----:B------:R-:W-:Y:S01]  /*0920*/  IMAD.MOV.U32 R9, RZ, RZ, R62 ;  /* 0x000000ffff097224 */ /* 0x000fe200078e003e */
[----:B------:R-:W-:Y:S01]  /*0930*/  MOV R11, R46 ;  /* 0x0000002e000b7202 */ /* 0x000fe20000000f00 */
[----:B------:R-:W-:-:S05]  /*0940*/  IMAD.MOV.U32 R10, RZ, RZ, R54 ;  /* 0x000000ffff0a7224 */ /* 0x000fca00078e0036 */
[----:B------:R1:W-:Y:S01]  /*0950*/  STL.128 [R1], R8 ;  /* 0x0000000801007387 */ /* 0x0003e20000100c00 */
[----:B------:R-:W-:Y:S02]  /*0960*/  HFMA2 R6, -RZ, RZ, 0, 0 ;  /* 0x00000000ff067431 */ /* 0x000fe400000001ff */
[----:B------:R-:W-:Y:S01]  /*0970*/  IMAD.U32 R4, RZ, RZ, UR46 ;  /* 0x0000002eff047e24 */ /* 0x000fe2000f8e00ff */
[----:B------:R-:W-:Y:S01]  /*0980*/  MOV R20, 0x9d0 ;  /* 0x000009d000147802 */ /* 0x000fe20000000f00 */
[----:B------:R-:W-:Y:S02]  /*0990*/  IMAD.U32 R5, RZ, RZ, UR47 ;  /* 0x0000002fff057e24 */ /* 0x000fe4000f8e00ff */
        /* <DEDUP_REMOVED lines=8> */
[----:B------:R-:W-:-:S05]  /*0a20*/  MOV R62, R47 ;  /* 0x0000002f003e7202 */ /* 0x000fca0000000f00 */
[----:B------:R1:W-:Y:S01]  /*0a30*/  STL.128 [R1], R60 ;  /* 0x0000003c01007387 */ /* 0x0003e20000100c00 */
[----:B------:R-:W-:Y:S02]  /*0a40*/  HFMA2 R21, -RZ, RZ, 0, 0 ;  /* 0x00000000ff157431 */ /* 0x000fe400000001ff */
[----:B------:R-:W-:Y:S01]  /*0a50*/  IMAD.U32 R4, RZ, RZ, UR46 ;  /* 0x0000002eff047e24 */ /* 0x000fe2000f8e00ff */
[----:B------:R-:W-:Y:S01]  /*0a60*/  MOV R5, UR47 ;  /* 0x0000002f00057c02 */ /* 0x000fe20008000f00 */
[----:B------:R-:W-:Y:S01]  /*0a70*/  IMAD.MOV.U32 R6, RZ, RZ, RZ ;  /* 0x000000ffff067224 */ /* 0x000fe200078e00ff */
[----:B------:R-:W-:Y:S01]  /*0a80*/  MOV R20, 0xab0 ;  /* 0x00000ab000147802 */ /* 0x000fe20000000f00 */
[----:B--2---:R1:W0:Y:S06]  /*0a90*/  LDC.64 R2, c[0x2][R0] ;  /* 0x0080000000027b82 */ /* 0x00422c0000000a00 */
[----:B01---5:R-:W-:Y:S05]  /*0aa0*/  CALL.REL.NOINC R2 `(_Z26EncSecondStagePreFilteringPiii) ;  /* 0xfffffff402547344 */ /* 0x023fea0003c3ffff */
[----:B------:R-:W2:Y:S01]  /*0ab0*/  LDL.128 R8, [R1] ;  /* 0x0000000001087983 */ /* 0x000ea20000100c00 */
[----:B------:R-:W-:Y:S01]  /*0ac0*/  IMAD.U32 R2, RZ, RZ, UR44 ;  /* 0x0000002cff027e24 */ /* 0x000fe2000f8e00ff */
[----:B------:R-:W-:Y:S01]  /*0ad0*/  MOV R3, UR45 ;  /* 0x0000002d00037c02 */ /* 0x000fe20008000f00 */
        /* <DEDUP_REMOVED lines=8> */
[----:B------:R0:W-:Y:S01]  /*0b60*/  STG.E desc[UR36][R2.64], R28 ;  /* 0x0000001c02007986 */ /* 0x0001e2000c101924 */
[----:B------:R-:W-:Y:S01]  /*0b70*/  IMAD.U32 R20, RZ, RZ, UR42 ;  /* 0x0000002aff147e24 */ /* 0x000fe2000f8e00ff */
[----:B------:R-:W-:Y:S01]  /*0b80*/  MOV R21, UR43 ;  /* 0x0000002b00157c02 */ /* 0x000fe20008000f00 */
[----:B------:R-:W-:Y:S01]  /*0b90*/  IMAD.U32 R22, RZ, RZ, UR42 ;  /* 0x0000002aff167e24 */ /* 0x000fe2000f8e00ff */
[----:B------:R1:W-:Y:S01]  /*0ba0*/  STG.E desc[UR36][R4.64+0x10], R16 ;  /* 0x0000101004007986 */ /* 0x0003e2000c101924 */
[----:B------:R-:W-:Y:S01]  /*0bb0*/  MOV R23, UR43 ;  /* 0x0000002b00177c02 */ /* 0x000fe20008000f00 */
[----:B------:R-:W-:Y:S01]  /*0bc0*/  IMAD.U32 R32, RZ, RZ, UR42 ;  /* 0x0000002aff207e24 */ /* 0x000fe2000f8e00ff */
[----:B------:R-:W-:Y:S01]  /*0bd0*/  MOV R33, UR43 ;  /* 0x0000002b00217c02 */ /* 0x000fe20008000f00 */
[----:B------:R3:W-:Y:S01]  /*0be0*/  STG.E desc[UR36][R6.64+0x20], R30 ;  /* 0x0000201e06007986 */ /* 0x0007e2000c101924 */
[----:B------:R-:W-:Y:S01]  /*0bf0*/  IMAD.U32 R34, RZ, RZ, UR38 ;  /* 0x00000026ff227e24 */ /* 0x000fe2000f8e00ff */
[----:B------:R-:W-:-:S02]  /*0c00*/  MOV R35, UR39 ;  /* 0x0000002700237c02 */ /* 0x000fc40008000f00 */
[----:B------:R4:W-:Y:S01]  /*0c10*/  STG.E desc[UR36][R12.64+0x30], R19 ;  /* 0x000030130c007986 */ /* 0x0009e2000c101924 */
[----:B0-----:R-:W-:Y:S01]  /*0c20*/  IMAD.U32 R2, RZ, RZ, UR40 ;  /* 0x00000028ff027e24 */ /* 0x001fe2000f8e00ff */
[----:B------:R-:W-:Y:S02]  /*0c30*/  MOV R3, UR41 ;  /* 0x0000002900037c02 */ /* 0x000fe40008000f00 */
[----:B------:R0:W-:Y:S01]  /*0c40*/  STG.E desc[UR36][R14.64], R24 ;  /* 0x000000180e007986 */ /* 0x0001e2000c101924 */
[----:B-1----:R-:W-:Y:S01]  /*0c50*/  IMAD.U32 R4, RZ, RZ, UR40 ;  /* 0x00000028ff047e24 */ /* 0x002fe2000f8e00ff */
[----:B------:R-:W-:Y:S01]  /*0c60*/  MOV R5, UR41 ;  /* 0x0000002900057c02 */ /* 0x000fe20008000f00 */
[----:B---3--:R-:W-:Y:S01]  /*0c70*/  IMAD.U32 R6, RZ, RZ, UR40 ;  /* 0x00000028ff067e24 */ /* 0x008fe2000f8e00ff */
[----:B------:R-:W-:Y:S01]  /*0c80*/  MOV R7, UR41 ;  /* 0x0000002900077c02 */ /* 0x000fe20008000f00 */
[----:B----4-:R-:W-:Y:S01]  /*0c90*/  IMAD.U32 R12, RZ, RZ, UR40 ;  /* 0x00000028ff0c7e24 */ /* 0x010fe2000f8e00ff */
[----:B------:R-:W-:Y:S01]  /*0ca0*/  MOV R13, UR41 ;  /* 0x00000029000d7c02 */ /* 0x000fe20008000f00 */
[----:B0-----:R-:W-:Y:S01]  /*0cb0*/  IMAD.U32 R14, RZ, RZ, UR38 ;  /* 0x00000026ff0e7e24 */ /* 0x001fe2000f8e00ff */
[----:B------:R-:W-:Y:S01]  /*0cc0*/  MOV R15, UR39 ;  /* 0x00000027000f7c02 */ /* 0x000fe20008000f00 */
[----:B--2---:R0:W-:Y:S04]  /*0cd0*/  STG.E desc[UR36][R20.64+0x10], R11 ;  /* 0x0000100b14007986 */ /* 0x0041e8000c101924 */
[----:B------:R1:W-:Y:S04]  /*0ce0*/  STG.E desc[UR36][R22.64+0x20], R25 ;  /* 0x0000201916007986 */ /* 0x0003e8000c101924 */
[----:B------:R-:W-:Y:S04]  /*0cf0*/  STG.E desc[UR36][R32.64+0x30], R10 ;  /* 0x0000300a20007986 */ /* 0x000fe8000c101924 */
[----:B------:R-:W-:Y:S01]  /*0d00*/  STG.E desc[UR36][R2.64], R29 ;  /* 0x0000001d02007986 */ /* 0x000fe2000c101924 */
[----:B0-----:R-:W-:Y:S01]  /*0d10*/  IMAD.U32 R20, RZ, RZ, UR38 ;  /* 0x00000026ff147e24 */ /* 0x001fe2000f8e00ff */
[----:B------:R-:W-:-:S02]  /*0d20*/  MOV R21, UR39 ;  /* 0x0000002700157c02 */ /* 0x000fc40008000f00 */
[----:B------:R-:W-:Y:S01]  /*0d30*/  STG.E desc[UR36][R4.64+0x10], R17 ;  /* 0x0000101104007986 */ /* 0x000fe2000c101924 */
[----:B-1----:R-:W-:Y:S01]  /*0d40*/  IMAD.U32 R22, RZ, RZ, UR38 ;  /* 0x00000026ff167e24 */ /* 0x002fe2000f8e00ff */
[----:B------:R-:W-:Y:S02]  /*0d50*/  MOV R23, UR39 ;  /* 0x0000002700177c02 */ /* 0x000fe40008000f00 */
[----:B------:R-:W-:Y:S04]  /*0d60*/  STG.E desc[UR36][R6.64+0x20], R31 ;  /* 0x0000201f06007986 */ /* 0x000fe8000c101924 */
[----:B------:R-:W-:Y:S04]  /*0d70*/  STG.E desc[UR36][R12.64+0x30], R18 ;  /* 0x000030120c007986 */ /* 0x000fe8000c101924 */
[----:B------:R-:W-:Y:S04]  /*0d80*/  STG.E desc[UR36][R14.64], R27 ;  /* 0x0000001b0e007986 */ /* 0x000fe8000c101924 */
[----:B------:R-:W-:Y:S04]  /*0d90*/  STG.E desc[UR36][R20.64+0x10], R9 ;  /* 0x0000100914007986 */ /* 0x000fe8000c101924 */
[----:B------:R-:W-:Y:S04]  /*0da0*/  STG.E desc[UR36][R34.64+0x20], R26 ;  /* 0x0000201a22007986 */ /* 0x000fe8000c101924 */
[----:B------:R-:W-:Y:S01]  /*0db0*/  STG.E desc[UR36][R22.64+0x30], R8 ;  /* 0x0000300816007986 */ /* 0x000fe2000c101924 */
[----:B------:R-:W-:Y:S05]  /*0dc0*/  EXIT ;  /* 0x000000000000794d */ /* 0x000fea0003800000 */
        .type           $_Z26EncSecondStagePreFilteringPiii$_Z10FwdTOddOddPii,@function
        .size           $_Z26EncSecondStagePreFilteringPiii$_Z10FwdTOddOddPii,($_Z26EncSecondStagePreFilteringPiii$_Z4TOddPii - $_Z26EncSecondStagePreFilteringPiii$_Z10FwdTOddOddPii)
$_Z26EncSecondStagePreFilteringPiii$_Z10FwdTOddOddPii:
[----:B------:R-:W-:Y:S01]  /*0dd0*/  VIADD R1, R1, 0xfffffff8 ;  /* 0xfffffff801017836 */ /* 0x000fe20000000000 */
[----:B------:R-:W-:-:S04]  /*0de0*/  MOV R3, R5 ;  /* 0x0000000500037202 */ /* 0x000fc80000000f00 */
[----:B------:R0:W-:Y:S02]  /*0df0*/  STL [R1], R2 ;  /* 0x0000000201007387 */ /* 0x0001e40000100800 */
[----:B0-----:R-:W-:Y:S01]  /*0e00*/  IMAD.MOV.U32 R2, RZ, RZ, R4 ;  /* 0x000000ffff027224 */ /* 0x001fe200078e0004 */
[----:B------:R-:W0:Y:S04]  /*0e10*/  LDCU.64 UR4, c[0x0][0x358] ;  /* 0x00006b00ff0477ac */ /* 0x000e280008000a00 */
[----:B0-----:R-:W2:Y:S04]  /*0e20*/  LD.E R4, desc[UR4][R2.64+0x4] ;  /* 0x0000040402047980 */ /* 0x001ea8000c101900 */
[----:B------:R-:W2:Y:S04]  /*0e30*/  LD.E R7, desc[UR4][R2.64+0x8] ;  /* 0x0000080402077980 */ /* 0x000ea8000c101900 */
[----:B------:R-:W3:Y:S04]  /*0e40*/  LD.E R0, desc[UR4][R2.64] ;  /* 0x0000000402007980 */ /* 0x000ee8000c101900 */
[----:B------:R-:W3:Y:S01]  /*0e50*/  LD.E R5, desc[UR4][R2.64+0xc] ;  /* 0x00000c0402057980 */ /* 0x000ee2000c101900 */
[----:B------:R-:W-:Y:S01]  /*0e60*/  HFMA2 R15, -RZ, RZ, 0, 1.78813934326171875e-07 ;  /* 0x00000003ff0f7431 */ /* 0x000fe200000001ff */
[----:B--2---:R-:W-:-:S04]  /*0e70*/  IADD3 R7, PT, PT, -R4, R7, RZ ;  /* 0x0000000704077210 */ /* 0x004fc80007ffe1ff */
[----:B------:R-:W-:Y:S01]  /*0e80*/  SHF.R.S32.HI R11, RZ, 0x1, R7 ;  /* 0x00000001ff0b7819 */ /* 0x000fe20000011407 */
[----:B---3--:R-:W-:-:S04]  /*0e90*/  IMAD.IADD R5, R0, 0x1, R5 ;  /* 0x0000000100057824 */ /* 0x008fc800078e0205 */
[----:B------:R-:W-:Y:S01]  /*0ea0*/  IMAD.IADD R4, R4, 0x1, R11 ;  /* 0x0000000104047824 */ /* 0x000fe200078e020b */
[----:B------:R-:W-:-:S03]  /*0eb0*/  SHF.R.S32.HI R9, RZ, 0x1, R5 ;  /* 0x00000001ff097819 */ /* 0x000fc60000011405 */
[----:B------:R-:W-:Y:S01]  /*0ec0*/  IMAD R13, R4, R15, 0x4 ;  /* 0x00000004040d7424 */ /* 0x000fe200078e020f */
[----:B------:R-:W-:-:S04]  /*0ed0*/  IADD3 R0, PT, PT, R0, -R9, RZ ;  /* 0x8000000900007210 */ /* 0x000fc80007ffe0ff */
[----:B------:R-:W-:-:S05]  /*0ee0*/  LEA.HI.SX32 R0, R13, R0, 0x1d ;  /* 0x000000000d007211 */ /* 0x000fca00078feaff */
[----:B------:R-:W-:-:S05]  /*0ef0*/  IMAD R6, R0, R15, 0x2 ;  /* 0x0000000200067424 */ /* 0x000fca00078e020f */
[----:B------:R-:W-:-:S05]  /*0f00*/  SHF.R.S32.HI R13, RZ, 0x2, R6 ;  /* 0x00000002ff0d7819 */ /* 0x000fca0000011406 */
[----:B------:R-:W-:-:S04]  /*0f10*/  IMAD.IADD R4, R4, 0x1, -R13 ;  /* 0x0000000104047824 */ /* 0x000fc800078e0a0d */
[----:B------:R-:W-:Y:S01]  /*0f20*/  IMAD R13, R4, R15, 0x6 ;  /* 0x00000006040d7424 */ /* 0x000fe200078e020f */
[----:B------:R-:W-:-:S04]  /*0f30*/  IADD3 R4, PT, PT, -R11, R4, RZ ;  /* 0x000000040b047210 */ /* 0x000fc80007ffe1ff */
[----:B------:R-:W-:Y:S01]  /*0f40*/  LEA.HI.SX32 R0, R13, R0, 0x1d ;  /* 0x000000000d007211 */ /* 0x000fe200078feaff */
[----:B------:R-:W-:Y:S01]  /*0f50*/  ST.E desc[UR4][R2.64+0x4], R4 ;  /* 0x0000040402007985 */ /* 0x000fe2000c101904 */
[----:B------:R-:W-:-:S03]  /*0f60*/  IADD3 R7, PT, PT, R7, R4, RZ ;  /* 0x0000000407077210 */ /* 0x000fc60007ffe0ff */
[----:B------:R-:W-:Y:S02]  /*0f70*/  IMAD.IADD R0, R9, 0x1, R0 ;  /* 0x0000000109007824 */ /* 0x000fe400078e0200 */
[----:B------:R-:W-:Y:S02]  /*0f80*/  ST.E desc[UR4][R2.64+0x8], R7 ;  /* 0x0000080702007985 */ /* 0x000fe4000c101904 */
[----:B------:R-:W-:Y:S02]  /*0f90*/  IMAD.IADD R5, R5, 0x1, -R0 ;  /* 0x0000000105057824 */ /* 0x000fe400078e0a00 */
[----:B------:R-:W-:Y:S04]  /*0fa0*/  ST.E desc[UR4][R2.64], R0 ;  /* 0x0000000002007985 */ /* 0x000fe8000c101904 */
[----:B------:R0:W-:Y:S04]  /*0fb0*/  ST.E desc[UR4][R2.64+0xc], R5 ;  /* 0x00000c0502007985 */ /* 0x0001e8000c101904 */
[----:B0-----:R0:W2:Y:S02]  /*0fc0*/  LDL R2, [R1] ;  /* 0x0000000001027983 */ /* 0x0010a40000100800 */
[----:B0-----:R-:W-:Y:S01]  /*0fd0*/  IADD3 R1, PT, PT, R1, 0x8, RZ ;  /* 0x0000000801017810 */ /* 0x001fe20007ffe0ff */
[----:B--2---:R-:W-:Y:S06]  /*0fe0*/  RET.REL.NODEC R20 `(_Z26EncSecondStagePreFilteringPiii) ;  /* 0xfffffff014047950 */ /* 0x004fec0003c3ffff */
        .type           $_Z26EncSecondStagePreFilteringPiii$_Z4TOddPii,@function
        .size           $_Z26EncSecondStagePreFilteringPiii$_Z4TOddPii,($_Z26EncSecondStagePreFilteringPiii$_Z5T2x2HPii - $_Z26EncSecondStagePreFilteringPiii$_Z4TOddPii)
$_Z26EncSecondStagePreFilteringPiii$_Z4TOddPii:
        /* <DEDUP_REMOVED lines=10> */
[----:B--2---:R-:W-:-:S05]  /*1090*/  IADD3 R5, PT, PT, -R0, R5, RZ ;  /* 0x0000000500057210 */ /* 0x004fca0007ffe1ff */
[----:B------:R-:W-:Y:S02]  /*10a0*/  VIADD R9, R5, 0x1 ;  /* 0x0000000105097836 */ /* 0x000fe40000000000 */
[----:B---3--:R-:W-:-:S03]  /*10b0*/  IMAD.IADD R7, R4, 0x1, R7 ;  /* 0x0000000104077824 */ /* 0x008fc600078e0207 */
[----:B------:R-:W-:Y:S01]  /*10c0*/  LEA.HI.SX32 R9, R9, R0, 0x1f ;  /* 0x0000000009097211 */ /* 0x000fe200078ffaff */
[----:B------:R-:W-:-:S04]  /*10d0*/  IMAD R0, R7, R10, 0x4 ;  /* 0x0000000407007424 */ /* 0x000fc800078e020a */
[----:B------:R-:W-:Y:S01]  /*10e0*/  IMAD R11, R9, R10, 0x4 ;  /* 0x00000004090b7424 */ /* 0x000fe200078e020a */
[----:B------:R-:W-:-:S04]  /*10f0*/  SHF.R.S32.HI R0, RZ, 0x3, R0 ;  /* 0x00000003ff007819 */ /* 0x000fc80000011400 */
[----:B------:R-:W-:Y:S02]  /*1100*/  LEA.HI.SX32 R11, R11, R4, 0x1d ;  /* 0x000000040b0b7211 */ /* 0x000fe400078feaff */
[----:B------:R-:W-:Y:S01]  /*1110*/  IADD3 R5, PT, PT, R5, -R0, RZ ;  /* 0x8000000005057210 */ /* 0x000fe20007ffe0ff */
[----:B------:R-:W-:Y:S01]  /*1120*/  VIADD R0, R7, 0x1 ;  /* 0x0000000107007836 */ /* 0x000fe20000000000 */
[----:B------:R-:W-:-:S03]  /*1130*/  IADD3 R11, PT, PT, -R11, RZ, RZ ;  /* 0x000000ff0b0b7210 */ /* 0x000fc60007ffe1ff */
[----:B------:R-:W-:Y:S01]  /*1140*/  IMAD R4, R5, R10, 0x4 ;  /* 0x0000000405047424 */ /* 0x000fe200078e020a */
[----:B------:R-:W-:-:S04]  /*1150*/  LEA.HI.SX32 R6, R0, R11, 0x1f ;  /* 0x0000000b00067211 */ /* 0x000fc800078ffaff */
[----:B------:R-:W-:Y:S01]  /*1160*/  LEA.HI.SX32 R8, R4, R0, 0x1d ;  /* 0x0000000004087211 */ /* 0x000fe200078feaff */
[----:B------:R-:W-:Y:S01]  /*1170*/  IMAD R0, R6, R10, 0x4 ;  /* 0x0000000406007424 */ /* 0x000fe200078e020a */
[----:B------:R-:W-:Y:S02]  /*1180*/  LEA.HI.SX32 R4, R4, R7, 0x1d ;  /* 0x0000000704047211 */ /* 0x000fe400078feaff */
[----:B------:R-:W-:Y:S02]  /*1190*/  SHF.R.S32.HI R11, RZ, 0x1, R8 ;  /* 0x00000001ff0b7819 */ /* 0x000fe40000011408 */
[----:B------:R-:W-:Y:S02]  /*11a0*/  LEA.HI.SX32 R0, R0, R9, 0x1d ;  /* 0x0000000900007211 */ /* 0x000fe400078feaff */
[----:B------:R-:W-:-:S03]  /*11b0*/  LEA.HI.SX32 R6, R5, R6, 0x1f ;  /* 0x0000000605067211 */ /* 0x000fc600078ffaff */
[----:B------:R-:W-:Y:S01]  /*11c0*/  IMAD.IADD R11, R0, 0x1, -R11 ;  /* 0x00000001000b7824 */ /* 0x000fe200078e0a0b */
[----:B------:R-:W-:Y:S01]  /*11d0*/  IADD3 R5, PT, PT, R5, -R6, RZ ;  /* 0x8000000605057210 */ /* 0x000fe20007ffe0ff */
[----:B------:R-:W-:Y:S02]  /*11e0*/  ST.E desc[UR4][R2.64+0xc], R6 ;  /* 0x00000c0602007985 */ /* 0x000fe4000c101904 */
[----:B------:R-:W-:Y:S02]  /*11f0*/  IMAD.IADD R7, R4, 0x1, R11 ;  /* 0x0000000104077824 */ /* 0x000fe400078e020b */
[----:B------:R-:W-:Y:S04]  /*1200*/  ST.E desc[UR4][R2.64+0x4], R5 ;  /* 0x0000040502007985 */ /* 0x000fe8000c101904 */
[----:B------:R-:W-:Y:S04]  /*1210*/  ST.E desc[UR4][R2.64+0x8], R11 ;  /* 0x0000080b02007985 */ /* 0x000fe8000c101904 */
[----:B------:R0:W-:Y:S04]  /*1220*/  ST.E desc[UR4][R2.64], R7 ;  /* 0x0000000702007985 */ /* 0x0001e8000c101904 */
[----:B0-----:R0:W2:Y:S02]  /*1230*/  LDL R2, [R1] ;  /* 0x0000000001027983 */ /* 0x0010a40000100800 */
[----:B0-----:R-:W-:Y:S01]  /*1240*/  IADD3 R1, PT, PT, R1, 0x8, RZ ;  /* 0x0000000801017810 */ /* 0x001fe20007ffe0ff */
[----:B--2---:R-:W-:Y:S06]  /*1250*/  RET.REL.NODEC R20 `(_Z26EncSecondStagePreFilteringPiii) ;  /* 0xffffffec14687950 */ /* 0x004fec0003c3ffff */
        .type           $_Z26EncSecondStagePreFilteringPiii$_Z5T2x2HPii,@function
        .size           $_Z26EncSecondStagePreFilteringPiii$_Z5T2x2HPii,($_Z26EncSecondStagePreFilteringPiii$_Z7TOddOddPii - $_Z26EncSecondStagePreFilteringPiii$_Z5T2x2HPii)
$_Z26EncSecondStagePreFilteringPiii$_Z5T2x2HPii:
        /* <DEDUP_REMOVED lines=9> */
[----:B--2---:R-:W-:Y:S01]  /*12f0*/  IMAD.IADD R7, R7, 0x1, -R4 ;  /* 0x0000000107077824 */ /* 0x004fe200078e0a04 */
[----:B---3--:R-:W-:-:S04]  /*1300*/  IADD3 R5, PT, PT, R0, R5, RZ ;  /* 0x0000000500057210 */ /* 0x008fc80007ffe0ff */
[----:B------:R-:W-:-:S04]  /*1310*/  IADD3 R6, PT, PT, R5, R6, -R7 ;  /* 0x0000000605067210 */ /* 0x000fc80007ffe807 */
[----:B------:R-:W-:-:S04]  /*1320*/  SHF.R.S32.HI R9, RZ, 0x1, R6 ;  /* 0x00000001ff097819 */ /* 0x000fc80000011406 */
[----:B------:R-:W-:Y:S01]  /*1330*/  IADD3 R4, PT, PT, -R4, R9, RZ ;  /* 0x0000000904047210 */ /* 0x000fe20007ffe1ff */
[----:B------:R-:W-:-:S03]  /*1340*/  IMAD.IADD R0, R9, 0x1, -R0 ;  /* 0x0000000109007824 */ /* 0x000fc600078e0a00 */
[----:B------:R-:W-:Y:S01]  /*1350*/  IADD3 R5, PT, PT, R5, -R4, RZ ;  /* 0x8000000405057210 */ /* 0x000fe20007ffe0ff */
[----:B------:R-:W-:Y:S01]  /*1360*/  IMAD.IADD R7, R7, 0x1, R0 ;  /* 0x0000000107077824 */ /* 0x000fe200078e0200 */
[----:B------:R-:W-:Y:S04]  /*1370*/  ST.E desc[UR4][R2.64+0x8], R0 ;  /* 0x0000080002007985 */ /* 0x000fe8000c101904 */
[----:B------:R-:W-:Y:S04]  /*1380*/  ST.E desc[UR4][R2.64+0xc], R4 ;  /* 0x00000c0402007985 */ /* 0x000fe8000c101904 */
[----:B------:R-:W-:Y:S04]  /*1390*/  ST.E desc[UR4][R2.64], R5 ;  /* 0x0000000502007985 */ /* 0x000fe8000c101904 */
[----:B------:R0:W-:Y:S04]  /*13a0*/  ST.E desc[UR4][R2.64+0x4], R7 ;  /* 0x0000040702007985 */ /* 0x0001e8000c101904 */
[----:B0-----:R0:W2:Y:S02]  /*13b0*/  LDL R2, [R1] ;  /* 0x0000000001027983 */ /* 0x0010a40000100800 */
[----:B0-----:R-:W-:Y:S01]  /*13c0*/  IADD3 R1, PT, PT, R1, 0x8, RZ ;  /* 0x0000000801017810 */ /* 0x001fe20007ffe0ff */
[----:B--2---:R-:W-:Y:S06]  /*13d0*/  RET.REL.NODEC R20 `(_Z26EncSecondStagePreFilteringPiii) ;  /* 0xffffffec14087950 */ /* 0x004fec0003c3ffff */
        .type           $_Z26EncSecondStagePreFilteringPiii$_Z7TOddOddPii,@function
        .size           $_Z26EncSecondStagePreFilteringPiii$_Z7TOddOddPii,($_Z26EncSecondStagePreFilteringPiii$_Z8FwdScalePii - $_Z26EncSecondStagePreFilteringPiii$_Z7TOddOddPii)
$_Z26EncSecondStagePreFilteringPiii$_Z7TOddOddPii:
        /* <DEDUP_REMOVED lines=10> */
[----:B--2---:R-:W-:-:S04]  /*1480*/  IADD3 R5, PT, PT, R0, -R5, RZ ;  /* 0x8000000500057210 */ /* 0x004fc80007ffe0ff */
[----:B------:R-:W-:Y:S01]  /*1490*/  SHF.R.S32.HI R11, RZ, 0x1, R5 ;  /* 0x00000001ff0b7819 */ /* 0x000fe20000011405 */
[----:B---3--:R-:W-:-:S04]  /*14a0*/  IMAD.IADD R7, R4, 0x1, R7 ;  /* 0x0000000104077824 */ /* 0x008fc800078e0207 */
[----:B------:R-:W-:Y:S01]  /*14b0*/  IMAD.IADD R0, R11, 0x1, -R0 ;  /* 0x000000010b007824 */ /* 0x000fe200078e0a00 */
        /* <DEDUP_REMOVED lines=20> */
        .type           $_Z26EncSecondStagePreFilteringPiii$_Z8FwdScalePii,@function
        .size           $_Z26EncSecondStagePreFilteringPiii$_Z8FwdScalePii,($_Z26EncSecondStagePreFilteringPiii$_Z8T2x2hEncPii - $_Z26EncSecondStagePreFilteringPiii$_Z8FwdScalePii)
$_Z26EncSecondStagePreFilteringPiii$_Z8FwdScalePii:
[----:B------:R-:W-:Y:S01]  /*1600*/  VIADD R1, R1, 0xfffffff8 ;  /* 0xfffffff801017836 */ /* 0x000fe20000000000 */
[----:B------:R-:W-:-:S04]  /*1610*/  MOV R3, R5 ;  /* 0x0000000500037202 */ /* 0x000fc80000000f00 */
[----:B------:R0:W-:Y:S02]  /*1620*/  STL [R1], R2 ;  /* 0x0000000201007387 */ /* 0x0001e40000100800 */
[----:B0-----:R-:W-:Y:S01]  /*1630*/  IMAD.MOV.U32 R2, RZ, RZ, R4 ;  /* 0x000000ffff027224 */ /* 0x001fe200078e0004 */
[----:B------:R-:W0:Y:S04]  /*1640*/  LDCU.64 UR4, c[0x0][0x358] ;  /* 0x00006b00ff0477ac */ /* 0x000e280008000a00 */
[----:B0-----:R-:W2:Y:S04]  /*1650*/  LD.E R0, desc[UR4][R2.64] ;  /* 0x0000000402007980 */ /* 0x001ea8000c101900 */
[----:B------:R-:W3:Y:S01]  /*1660*/  LD.E R5, desc[UR4][R2.64+0x4] ;  /* 0x0000040402057980 */ /* 0x000ee2000c101900 */
[----:B--2---:R-:W-:Y:S01]  /*1670*/  IMAD R4, R0, 0x3, RZ ;  /* 0x0000000300047824 */ /* 0x004fe200078e02ff */
[----:B------:R-:W-:-:S04]  /*1680*/  SHF.R.S32.HI R7, RZ, 0x7, R0 ;  /* 0x00000007ff077819 */ /* 0x000fc80000011400 */
[----:B------:R-:W-:-:S04]  /*1690*/  LEA.HI.SX32 R4, R4, R7, 0x1c ;  /* 0x0000000704047211 */ /* 0x000fc800078fe2ff */
[----:B---3--:R-:W-:-:S04]  /*16a0*/  IADD3 R5, PT, PT, R5, -R4, RZ ;  /* 0x8000000405057210 */ /* 0x008fc80007ffe0ff */
[----:B------:R-:W-:-:S05]  /*16b0*/  LEA.HI.SX32 R5, R0, R5, 0x16 ;  /* 0x0000000500057211 */ /* 0x000fca00078fb2ff */
[----:B------:R-:W-:-:S05]  /*16c0*/  IMAD R4, R5, 0x3, RZ ;  /* 0x0000000305047824 */ /* 0x000fca00078e02ff */
[----:B------:R-:W-:Y:S01]  /*16d0*/  SHF.R.S32.HI R7, RZ, 0x3, R4 ;  /* 0x00000003ff077819 */ /* 0x000fe20000011404 */
[----:B------:R-:W-:-:S03]  /*16e0*/  IMAD.MOV R4, RZ, RZ, -R5 ;  /* 0x000000ffff047224 */ /* 0x000fc600078e0a05 */
[----:B------:R-:W-:-:S04]  /*16f0*/  IADD3 R7, PT, PT, R0, -R7, RZ ;  /* 0x8000000700077210 */ /* 0x000fc80007ffe0ff */
[----:B------:R-:W-:-:S05]  /*1700*/  LEA.HI.SX32 R0, R7, R4, 0x1f ;  /* 0x0000000407007211 */ /* 0x000fca00078ffaff */
[----:B------:R-:W-:Y:S01]  /*1710*/  IMAD.IADD R7, R7, 0x1, -R0 ;  /* 0x0000000107077824 */ /* 0x000fe200078e0a00 */
[----:B------:R-:W-:Y:S04]  /*1720*/  ST.E desc[UR4][R2.64+0x4], R0 ;  /* 0x0000040002007985 */ /* 0x000fe8000c101904 */
[----:B------:R0:W-:Y:S04]  /*1730*/  ST.E desc[UR4][R2.64], R7 ;  /* 0x0000000702007985 */ /* 0x0001e8000c101904 */
[----:B0-----:R0:W2:Y:S02]  /*1740*/  LDL R2, [R1] ;  /* 0x0000000001027983 */ /* 0x0010a40000100800 */
[----:B0-----:R-:W-:Y:S01]  /*1750*/  IADD3 R1, PT, PT, R1, 0x8, RZ ;  /* 0x0000000801017810 */ /* 0x001fe20007ffe0ff */
[----:B--2---:R-:W-:Y:S06]  /*1760*/  RET.REL.NODEC R20 `(_Z26EncSecondStagePreFilteringPiii) ;  /* 0xffffffe814247950 */ /* 0x004fec0003c3ffff */
        .type           $_Z26EncSecondStagePreFilteringPiii$_Z8T2x2hEncPii,@function
        .size           $_Z26EncSecondStagePreFilteringPiii$_Z8T2x2hEncPii,($_Z26EncSecondStagePreFilteringPiii$_Z9FwdRotatePii - $_Z26EncSecondStagePreFilteringPiii$_Z8T2x2hEncPii)
$_Z26EncSecondStagePreFilteringPiii$_Z8T2x2hEncPii:
        /* <DEDUP_REMOVED lines=8> */
[----:B------:R-:W4:Y:S01]  /*17f0*/  LD.E R5, desc[UR4][R2.64] ;  /* 0x0000000402057980 */ /* 0x000f22000c101900 */
[----:B------:R-:W-:Y:S01]  /*1800*/  IMAD.MOV.U32 R6, RZ, RZ, 0x3 ;  /* 0x00000003ff067424 */ /* 0x000fe200078e00ff */
[----:B--2---:R-:W-:-:S04]  /*1810*/  IADD3 R7, PT, PT, -R4, R7, RZ ;  /* 0x0000000704077210 */ /* 0x004fc80007ffe1ff */
[----:B------:R-:W-:Y:S01]  /*1820*/  LEA.HI.SX32 R9, R7, R4, 0x1f ;  /* 0x0000000407097211 */ /* 0x000fe200078ffaff */
[----:B---3--:R-:W-:Y:S01]  /*1830*/  IMAD.MOV R11, RZ, RZ, -R0 ;  /* 0x000000ffff0b7224 */ /* 0x008fe200078e0a00 */
[----:B----4-:R-:W-:-:S03]  /*1840*/  IADD3 R5, PT, PT, R0, R5, RZ ;  /* 0x0000000500057210 */ /* 0x010fc60007ffe0ff */
[----:B------:R-:W-:Y:S01]  /*1850*/  IMAD R4, R9, R6, 0x4 ;  /* 0x0000000409047424 */ /* 0x000fe200078e0206 */
[----:B------:R-:W-:Y:S01]  /*1860*/  ST.E desc[UR4][R2.64+0xc], R9 ;  /* 0x00000c0902007985 */ /* 0x000fe2000c101904 */
[----:B------:R-:W-:-:S03]  /*1870*/  IADD3 R0, PT, PT, R5, -R7, RZ ;  /* 0x8000000705007210 */ /* 0x000fc60007ffe0ff */
[----:B------:R-:W-:Y:S02]  /*1880*/  SHF.R.S32.HI R4, RZ, 0x3, R4 ;  /* 0x00000003ff047819 */ /* 0x000fe40000011404 */
[----:B------:R-:W-:Y:S02]  /*1890*/  LEA.HI.SX32 R0, R0, R11, 0x1f ;  /* 0x0000000b00007211 */ /* 0x000fe400078ffaff */
[----:B------:R-:W-:-:S03]  /*18a0*/  IADD3 R5, PT, PT, R5, -R4, RZ ;  /* 0x8000000405057210 */ /* 0x000fc60007ffe0ff */
[----:B------:R-:W-:Y:S01]  /*18b0*/  IMAD.IADD R7, R7, 0x1, R0 ;  /* 0x0000000107077824 */ /* 0x000fe200078e0200 */
[----:B------:R-:W-:Y:S04]  /*18c0*/  ST.E desc[UR4][R2.64+0x8], R0 ;  /* 0x0000080002007985 */ /* 0x000fe8000c101904 */
[----:B------:R-:W-:Y:S04]  /*18d0*/  ST.E desc[UR4][R2.64+0x4], R7 ;  /* 0x0000040702007985 */ /* 0x000fe8000c101904 */
[----:B------:R0:W-:Y:S04]  /*18e0*/  ST.E desc[UR4][R2.64], R5 ;  /* 0x0000000502007985 */ /* 0x0001e8000c101904 */
[----:B0-----:R0:W2:Y:S02]  /*18f0*/  LDL R2, [R1] ;  /* 0x0000000001027983 */ /* 0x0010a40000100800 */
[----:B0-----:R-:W-:Y:S01]  /*1900*/  VIADD R1, R1, 0x8 ;  /* 0x0000000801017836 */ /* 0x001fe20000000000 */
[----:B--2---:R-:W-:Y:S06]  /*1910*/  RET.REL.NODEC R20 `(_Z26EncSecondStagePreFilteringPiii) ;  /* 0xffffffe414b87950 */ /* 0x004fec0003c3ffff */
        .type           $_Z26EncSecondStagePreFilteringPiii$_Z9FwdRotatePii,@function
        .size           $_Z26EncSecondStagePreFilteringPiii$_Z9FwdRotatePii,(.L_x_13 - $_Z26EncSecondStagePreFilteringPiii$_Z9FwdRotatePii)
$_Z26EncSecondStagePreFilteringPiii$_Z9FwdRotatePii:
[----:B------:R-:W-:Y:S01]  /*1920*/  IADD3 R1, PT, PT, R1, -0x8, RZ ;  /* 0xfffffff801017810 */ /* 0x000fe20007ffe0ff */
[----:B------:R-:W-:-:S04]  /*1930*/  IMAD.MOV.U32 R3, RZ, RZ, R5 ;  /* 0x000000ffff037224 */ /* 0x000fc800078e0005 */
[----:B------:R0:W-:Y:S02]  /*1940*/  STL [R1], R2 ;  /* 0x0000000201007387 */ /* 0x0001e40000100800 */
[----:B0-----:R-:W-:Y:S01]  /*1950*/  MOV R2, R4 ;  /* 0x0000000400027202 */ /* 0x001fe20000000f00 */
[----:B------:R-:W0:Y:S04]  /*1960*/  LDCU.64 UR4, c[0x0][0x358] ;  /* 0x00006b00ff0477ac */ /* 0x000e280008000a00 */
[----:B0-----:R-:W2:Y:S04]  /*1970*/  LD.E R0, desc[UR4][R2.64] ;  /* 0x0000000402007980 */ /* 0x001ea8000c101900 */
[----:B------:R-:W3:Y:S01]  /*1980*/  LD.E R5, desc[UR4][R2.64+0x4] ;  /* 0x0000040402057980 */ /* 0x000ee2000c101900 */
[----:B--2---:R-:W-:-:S05]  /*1990*/  VIADD R4, R0, 0x1 ;  /* 0x0000000100047836 */ /* 0x004fca0000000000 */
[----:B------:R-:W-:-:S04]  /*19a0*/  SHF.R.S32.HI R4, RZ, 0x1, R4 ;  /* 0x00000001ff047819 */ /* 0x000fc80000011404 */
[----:B---3--:R-:W-:-:S05]  /*19b0*/  IADD3 R5, PT, PT, -R4, R5, RZ ;  /* 0x0000000504057210 */ /* 0x008fca0007ffe1ff */
[----:B------:R-:W-:Y:S01]  /*19c0*/  VIADD R7, R5, 0x1 ;  /* 0x0000000105077836 */ /* 0x000fe20000000000 */
[----:B------:R-:W-:Y:S04]  /*19d0*/  ST.E desc[UR4][R2.64+0x4], R5 ;  /* 0x0000040502007985 */ /* 0x000fe8000c101904 */
[----:B------:R-:W-:-:S05]  /*19e0*/  LEA.HI.SX32 R7, R7, R0, 0x1f ;  /* 0x0000000007077211 */ /* 0x000fca00078ffaff */
[----:B------:R0:W-:Y:S04]  /*19f0*/  ST.E desc[UR4][R2.64], R7 ;  /* 0x0000000702007985 */ /* 0x0001e8000c101904 */
[----:B0-----:R0:W2:Y:S02]  /*1a00*/  LDL R2, [R1] ;  /* 0x0000000001027983 */ /* 0x0010a40000100800 */
[----:B0-----:R-:W-:Y:S01]  /*1a10*/  IADD3 R1, PT, PT, R1, 0x8, RZ ;  /* 0x0000000801017810 */ /* 0x001fe20007ffe0ff */
[----:B--2---:R-:W-:Y:S06]  /*1a20*/  RET.REL.NODEC R20 `(_Z26EncSecondStagePreFilteringPiii) ;  /* 0xffffffe414747950 */ /* 0x004fec0003c3ffff */
.L_x_0:
[----:B------:R-:W-:-:S00]  /*1a30*/  BRA `(.L_x_0) ;  /* 0xfffffffc00fc7947 */ /* 0x000fc0000383ffff */
[----:B------:R-:W-:-:S00]  /*1a40*/  NOP ;  /* 0x0000000000007918 */ /* 0x000fc00000000000 */
        /* <DEDUP_REMOVED lines=11> */
.L_x_13:


//--------------------- .text._Z27EncSecondStageOverlapFilterPiii --------------------------
	.section	.text._Z27EncSecondStageOverlapFilterPiii,"ax",@progbits
	.align	128
        .global         _Z27EncSecondStageOverlapFilterPiii
        .type           _Z27EncSecondStageOverlapFilterPiii,@function
        .size           _Z27EncSecondStageOverlapFilterPiii,(.L_x_20 - _Z27EncSecondStageOverlapFilterPiii)
        .other          _Z27EncSecondStageOverlapFilterPiii,@"STO_CUDA_ENTRY STV_DEFAULT"
_Z27EncSecondStageOverlapFilterPiii:
.text._Z27EncSecondStageOverlapFilterPiii:
[----:B------:R-:W0:Y:S08]  /*0000*/  LDC R1, c[0x0][0x37c] ;  /* 0x0000df00ff017b82 */ /* 0x000e300000000800 */
[----:B------:R-:W1:Y:S01]  /*0010*/  S2UR UR47, SR_CTAID.Y ;  /* 0x00000000002f79c3 */ /* 0x000e620000002600 */
[----:B------:R-:W2:Y:S01]  /*0020*/  LDCU UR38, c[0x0][0x38c] ;  /* 0x00007180ff2677ac */ /* 0x000ea20008000800 */
[----:B0-----:R-:W-:Y:S01]  /*0030*/  VIADD R1, R1, 0xfffffff0 ;  /* 0xfffffff001017836 */ /* 0x001fe20000000000 */
[----:B------:R-:W0:Y:S05]  /*0040*/  LDCU.64 UR4, c[0x0][0x380] ;  /* 0x00007000ff0477ac */ /* 0x000e2a0008000a00 */
[----:B------:R-:W3:Y:S01]  /*0050*/  S2UR UR46, SR_CTAID.X ;  /* 0x00000000002e79c3 */ /* 0x000ee20000002500 */
[----:B------:R-:W4:Y:S07]  /*0060*/  LDCU.64 UR36, c[0x0][0x358] ;  /* 0x00006b00ff2477ac */ /* 0x000f2e0008000a00 */
[----:B------:R-:W4:Y:S01]  /*0070*/  LDC.64 R2, c[0x4][0x8] ;  /* 0x01000200ff027b82 */ /* 0x000f220000000a00 */
[----:B-1----:R-:W-:-:S04]  /*0080*/  USHF.L.U32 UR6, UR47, 0x2, URZ ;  /* 0x000000022f067899 */ /* 0x002fc800080006ff */
[----:B------:R-:W-:Y:S02]  /*0090*/  UIADD3 UR6, UPT, UPT, UR6, 0x2, URZ ;  /* 0x0000000206067890 */ /* 0x000fe4000fffe0ff */
[----:B---3--:R-:W-:-:S04]  /*00a0*/  ULEA UR7, UR46, 0x2, 0x2 ;  /* 0x000000022e077891 */ /* 0x008fc8000f8e10ff */
[----:B--2---:R-:W-:-:S04]  /*00b0*/  UIMAD UR7, UR7, UR38, URZ ;  /* 0x00000026070772a4 */ /* 0x004fc8000f8e02ff */
[----:B------:R-:W-:Y:S01]  /*00c0*/  UIADD3 UR6, UPT, UPT, UR6, UR7, URZ ;  /* 0x0000000706067290 */ /* 0x000fe2000fffe0ff */
[----:B----4-:R-:W2:Y:S03]  /*00d0*/  LDG.E R0, desc[UR36][R2.64] ;  /* 0x0000002402007981 */ /* 0x010ea6000c1e1900 */
[----:B0-----:R-:W-:-:S04]  /*00e0*/  UIMAD.WIDE UR4, UR6, 0x4, UR4 ;  /* 0x00000004060478a5 */ /* 0x001fc8000f8e0204 */
[----:B------:R-:W-:Y:S02]  /*00f0*/  UIMAD.WIDE UR42, UR38, 0x4, UR4 ;  /* 0x00000004262a78a5 */ /* 0x000fe4000f8e0204 */
[----:B------:R-:W-:Y:S01]  /*0100*/  MOV R4, UR4 ;  /* 0x0000000400047c02 */ /* 0x000fe20008000f00 */
[----:B------:R-:W-:Y:S01]  /*0110*/  IMAD.U32 R5, RZ, RZ, UR5 ;  /* 0x00000005ff057e24 */ /* 0x000fe2000f8e00ff */
[----:B------:R-:W-:-:S04]  /*0120*/  UIMAD.WIDE UR40, UR38, 0x4, UR42 ;  /* 0x00000004262878a5 */ /* 0x000fc8000f8e022a */
[----:B------:R-:W-:Y:S01]  /*0130*/  UIMAD.WIDE UR38, UR38, 0x4, UR40 ;  /* 0x00000004262678a5 */ /* 0x000fe2000f8e0228 */
[----:B------:R-:W3:Y:S04]  /*0140*/  LDG.E R8, desc[UR36][R4.64] ;  /* 0x0000002404087981 */ /* 0x000ee8000c1e1900 */
[----:B------:R-:W3:Y:S01]  /*0150*/  LDG.E R9, desc[UR36][R4.64+0xc] ;  /* 0x00000c2404097981 */ /* 0x000ee2000c1e1900 */
[----:B------:R-:W-:Y:S01]  /*0160*/  IMAD.U32 R12, RZ, RZ, UR38 ;  /* 0x00000026ff0c7e24 */ /* 0x000fe2000f8e00ff */
[----:B------:R-:W-:Y:S01]  /*0170*/  MOV R13, UR39 ;  /* 0x00000027000d7c02 */ /* 0x000fe20008000f00 */
[----:B------:R-:W-:Y:S01]  /*0180*/  IMAD.U32 R14, RZ, RZ, UR38 ;  /* 0x00000026ff0e7e24 */ /* 0x000fe2000f8e00ff */
[----:B------:R-:W-:Y:S01]  /*0190*/  MOV R22, UR42 ;  /* 0x0000002a00167c02 */ /* 0x000fe20008000f00 */
[----:B------:R-:W-:Y:S01]  /*01a0*/  IMAD.U32 R15, RZ, RZ, UR39 ;  /* 0x00000027ff0f7e24 */ /* 0x000fe2000f8e00ff */
[----:B------:R-:W-:Y:S01]  /*01b0*/  MOV R33, UR43 ;  /* 0x0000002b00217c02 */ /* 0x000fe20008000f00 */
[----:B------:R-:W3:Y:S04]  /*01c0*/  LDG.E R10, desc[UR36][R12.64] ;  /* 0x000000240c0a7981 */ /* 0x000ee8000c1e1900 */
[----:B------:R-:W3:Y:S01]  /*01d0*/  LDG.E R11, desc[UR36][R14.64+0xc] ;  /* 0x00000c240e0b7981 */ /* 0x000ee2000c1e1900 */
        /* <DEDUP_REMOVED lines=8> */
[----:B------:R-:W5:Y:S01]  /*0260*/  LDG.E R25, desc[UR36][R32.64+0xc] ;  /* 0x00000c2420197981 */ /* 0x000f62000c1e1900 */
[----:B------:R-:W-:-:S03]  /*0270*/  IMAD.U32 R38, RZ, RZ, UR40 ;  /* 0x00000028ff267e24 */ /* 0x000fc6000f8e00ff */
[----:B------:R-:W5:Y:S04]  /*0280*/  LDG.E R26, desc[UR36][R34.64] ;  /* 0x00000024221a7981 */ /* 0x000f68000c1e1900 */
[----:B------:R-:W5:Y:S04]  /*0290*/  LDG.E R18, desc[UR36][R36.64+0x4] ;  /* 0x0000042424127981 */ /* 0x000f68000c1e1900 */
[----:B------:R-:W5:Y:S04]  /*02a0*/  LDG.E R19, desc[UR36][R38.64+0x8] ;  /* 0x0000082426137981 */ /* 0x000f68000c1e1900 */
[----:B------:R-:W5:Y:S04]  /*02b0*/  LDG.E R30, desc[UR36][R12.64+0x4] ;  /* 0x000004240c1e7981 */ /* 0x000f68000c1e1900 */
[----:B------:R-:W5:Y:S01]  /*02c0*/  LDG.E R31, desc[UR36][R14.64+0x8] ;  /* 0x000008240e1f7981 */ /* 0x000f62000c1e1900 */
[----:B------:R-:W0:Y:S01]  /*02d0*/  LDCU UR44, c[0x0][0x2f8] ;  /* 0x00005f00ff2c77ac */ /* 0x000e220008000800 */
[----:B------:R-:W-:Y:S01]  /*02e0*/  R2UR UR48, R1 ;  /* 0x00000000013072ca */ /* 0x000fe200000e0000 */
[----:B------:R-:W1:Y:S01]  /*02f0*/  LDCU UR45, c[0x0][0x2fc] ;  /* 0x00005f80ff2d77ac */ /* 0x000e620008000800 */
[----:B------:R-:W-:Y:S01]  /*0300*/  IMAD.U32 R6, RZ, RZ, UR42 ;  /* 0x0000002aff067e24 */ /* 0x000fe2000f8e00ff */
[----:B------:R-:W-:Y:S01]  /*0310*/  MOV R7, UR43 ;  /* 0x0000002b00077c02 */ /* 0x000fe20008000f00 */
[----:B------:R-:W5:Y:S01]  /*0320*/  LDG.E R28, desc[UR36][R4.64+0x4] ;  /* 0x00000424041c7981 */ /* 0x000f62000c1e1900 */
[----:B------:R-:W-:-:S02]  /*0330*/  IMAD.U32 R20, RZ, RZ, UR42 ;  /* 0x0000002aff147e24 */ /* 0x000fc4000f8e00ff */
[----:B------:R-:W-:Y:S01]  /*0340*/  IMAD.U32 R21, RZ, RZ, UR43 ;  /* 0x0000002bff157e24 */ /* 0x000fe2000f8e00ff */
[----:B------:R4:W5:Y:S04]  /*0350*/  LDG.E R29, desc[UR36][R4.64+0x8] ;  /* 0x00000824041d7981 */ /* 0x000968000c1e1900 */
[----:B------:R1:W5:Y:S01]  /*0360*/  LDG.E R24, desc[UR36][R6.64] ;  /* 0x0000002406187981 */ /* 0x000362000c1e1900 */
[----:B0-----:R-:W-:-:S03]  /*0370*/  UIADD3 UR44, UP0, UPT, UR48, UR44, URZ ;  /* 0x0000002c302c7290 */ /* 0x001fc6000ff1e0ff */
[----:B------:R0:W5:Y:S01]  /*0380*/  LDG.E R16, desc[UR36][R20.64+0x4] ;  /* 0x0000042414107981 */ /* 0x000162000c1e1900 */
[----:B----4-:R-:W-:Y:S01]  /*0390*/  IMAD.U32 R4, RZ, RZ, UR40 ;  /* 0x00000028ff047e24 */ /* 0x010fe2000f8e00ff */
[----:B-1----:R-:W-:Y:S01]  /*03a0*/  UIADD3.X UR45, UPT, UPT, URZ, UR45, URZ, UP0, !UPT ;  /* 0x0000002dff2d7290 */ /* 0x002fe200087fe4ff */
[----:B------:R-:W-:Y:S02]  /*03b0*/  IMAD.U32 R5, RZ, RZ, UR41 ;  /* 0x00000029ff057e24 */ /* 0x000fe4000f8e00ff */
[----:B------:R-:W-:-:S03]  /*03c0*/  HFMA2 R6, -RZ, RZ, 0, 0 ;  /* 0x00000000ff067431 */ /* 0x000fc600000001ff */
[----:B------:R1:W5:Y:S01]  /*03d0*/  LDG.E R27, desc[UR36][R4.64+0xc] ;  /* 0x00000c24041b7981 */ /* 0x000362000c1e1900 */
[----:B0-----:R-:W-:Y:S02]  /*03e0*/  MOV R20, 0x450 ;  /* 0x0000045000147802 */ /* 0x001fe40000000f00 */
[----:B------:R-:W-:Y:S01]  /*03f0*/  MOV R21, 0x0 ;  /* 0x0000000000157802 */ /* 0x000fe20000000f00 */
[----:B-1----:R-:W-:Y:S02]  /*0400*/  IMAD.U32 R4, RZ, RZ, UR44 ;  /* 0x0000002cff047e24 */ /* 0x002fe4000f8e00ff */
[----:B------:R-:W-:Y:S01]  /*0410*/  IMAD.U32 R5, RZ, RZ, UR45 ;  /* 0x0000002dff057e24 */ /* 0x000fe2000f8e00ff */
[----:B--2---:R0:W1:Y:S01]  /*0420*/  LDC.64 R2, c[0x2][R0] ;  /* 0x0080000000027b82 */ /* 0x0040620000000a00 */
[----:B---3--:R0:W-:Y:S05]  /*0430*/  STL.128 [R1], R8 ;  /* 0x0000000801007387 */ /* 0x0081ea0000100c00 */
[----:B01---5:R-:W-:Y:S05]  /*0440*/  CALL.REL.NOINC R2 `(_Z27EncSecondStageOverlapFilterPiii) ;  /* 0xfffffff802ec7344 */ /* 0x023fea0003c3ffff */
        /* <DEDUP_REMOVED lines=10> */
[----:B01---5:R-:W-:Y:S05]  /*04f0*/  CALL.REL.NOINC R2 `(_Z27EncSecondStageOverlapFilterPiii) ;  /* 0xfffffff802c07344 */ /* 0x023fea0003c3ffff */
        /* <DEDUP_REMOVED lines=10> */
[----:B01---5:R-:W-:Y:S05]  /*05a0*/  CALL.REL.NOINC R2 `(_Z27EncSecondStageOverlapFilterPiii) ;  /* 0xfffffff802947344 */ /* 0x023fea0003c3ffff */
        /* <DEDUP_REMOVED lines=10> */
[----:B01---5:R-:W-:Y:S05]  /*0650*/  CALL.REL.NOINC R2 `(_Z27EncSecondStageOverlapFilterPiii) ;  /* 0xfffffff802687344 */ /* 0x023fea0003c3ffff */
[----:B------:R-:W0:Y:S01]  /*0660*/  LDC.64 R8, c[0x4][0x8] ;  /* 0x01000200ff087b82 */ /* 0x000e220000000a00 */
[----:B------:R1:W5:Y:S04]  /*0670*/  LDL.128 R16, [R1] ;  /* 0x0000000001107983 */ /* 0x0003680000100c00 */
[----:B0-----:R-:W2:Y:S01]  /*0680*/  LDG.E R0, desc[UR36][R8.64+0x20] ;  /* 0x0000202408007981 */ /* 0x001ea2000c1e1900 */
[----:B------:R-:W-:Y:S02]  /*0690*/  IMAD.MOV.U32 R10, RZ, RZ, R36 ;  /* 0x000000ffff0a7224 */ /* 0x000fe400078e0024 */
[----:B------:R-:W-:-:S05]  /*06a0*/  IMAD.MOV.U32 R11, RZ, RZ, R39 ;  /* 0x000000ffff0b7224 */ /* 0x000fca00078e0027 */
[----:B------:R1:W-:Y:S01]  /*06b0*/  STL.64 [R1], R10 ;  /* 0x0000000a01007387 */ /* 0x0003e20000100a00 */
        /* <DEDUP_REMOVED lines=8> */
[----:B------:R1:W5:Y:S04]  /*0740*/  LDL.64 R62, [R1] ;  /* 0x00000000013e7983 */ /* 0x0003680000100a00 */
        /* <DEDUP_REMOVED lines=9> */
[----:B-12---:R-:W0:Y:S06]  /*07e0*/  LDC.64 R2, c[0x2][R2] ;  /* 0x0080000002027b82 */ /* 0x006e2c0000000a00 */
[----:B0----5:R-:W-:Y:S05]  /*07f0*/  CALL.REL.NOINC R2 `(_Z27EncSecondStageOverlapFilterPiii) ;  /* 0xfffffff802007344 */ /* 0x021fea0003c3ffff */
        /* <DEDUP_REMOVED lines=29> */
[----:B------:R-:W-:-:S05]  /*09d0*/  IMAD.MOV.U32 R31, RZ, RZ, R38 ;  /* 0x000000ffff1f7224 */ /* 0x000fca00078e0026 */
[----:B------:R1:W-:Y:S01]  /*09e0*/  STL.64 [R1], R30 ;  /* 0x0000001e01007387 */ /* 0x0003e20000100a00 */
[----:B------:R-:W-:Y:S01]  /*09f0*/  IMAD.U32 R4, RZ, RZ, UR44 ;  /* 0x0000002cff047e24 */ /* 0x000fe2000f8e00ff */
[----:B------:R-:W-:Y:S01]  /*0a00*/  MOV R5, UR45 ;  /* 0x0000002d00057c02 */ /* 0x000fe20008000f00 */
[----:B------:R-:W-:Y:S01]  /*0a10*/  IMAD.MOV.U32 R6, RZ, RZ, RZ ;  /* 0x000000ffff067224 */ /* 0x000fe200078e00ff */
[----:B------:R-:W-:Y:S01]  /*0a20*/  MOV R20, 0xa60 ;  /* 0x00000a6000147802 */ /* 0x000fe20000000f00 */
[----:B------:R-:W-:Y:S01]  /*0a30*/  IMAD.MOV.U32 R21, RZ, RZ, 0x0 ;  /* 0x00000000ff157424 */ /* 0x000fe200078e00ff */
[----:B-12---:R-:W0:Y:S06]  /*0a40*/  LDC.64 R2, c[0x2][R2] ;  /* 0x0080000002027b82 */ /* 0x006e2c0000000a00 */
[----:B0----5:R-:W-:Y:S05]  /*0a50*/  CALL.REL.NOINC R2 `(_Z27EncSecondStageOverlapFilterPiii) ;  /* 0xfffffff402687344 */ /* 0x021fea0003c3ffff */
[----:B------:R-:W0:Y:S01]  /*0a60*/  LDC.64 R8, c[0x4][0x8] ;  /* 0x01000200ff087b82 */ /* 0x000e220000000a00 */
[----:B------:R1:W5:Y:S04]  /*0a70*/  LDL.64 R46, [R1] ;  /* 0x00000000012e7983 */ /* 0x0003680000100a00 */
[----:B0-----:R-:W2:Y:S01]  /*0a80*/  LDG.E R2, desc[UR36][R8.64+0x48] ;  /* 0x0000482408027981 */ /* 0x001ea2000c1e1900 */
[----:B------:R-:W-:-:S05]  /*0a90*/  MOV R19, R26 ;  /* 0x0000001a00137202 */ /* 0x000fca0000000f00 */
[----:B------:R1:W-:Y:S01]  /*0aa0*/  STL.64 [R1], R18 ;  /* 0x0000001201007387 */ /* 0x0003e20000100a00 */
[----:B------:R-:W-:Y:S02]  /*0ab0*/  HFMA2 R6, -RZ, RZ, 0, 0 ;  /* 0x00000000ff067431 */ /* 0x000fe400000001ff */
[----:B------:R-:W-:Y:S01]  /*0ac0*/  IMAD.U32 R4, RZ, RZ, UR44 ;  /* 0x0000002cff047e24 */ /* 0x000fe2000f8e00ff */
[----:B------:R-:W-:Y:S01]  /*0ad0*/  MOV R20, 0xb20 ;  /* 0x00000b2000147802 */ /* 0x000fe20000000f00 */
[----:B------:R-:W-:Y:S02]  /*0ae0*/  IMAD.U32 R5, RZ, RZ, UR45 ;  /* 0x0000002dff057e24 */ /* 0x000fe4000f8e00ff */
[----:B------:R-:W-:Y:S01]  /*0af0*/  IMAD.MOV.U32 R21, RZ, RZ, 0x0 ;  /* 0x00000000ff157424 */ /* 0x000fe200078e00ff */
[----:B-12---:R-:W0:Y:S06]  /*0b00*/  LDC.64 R2, c[0x2][R2] ;  /* 0x0080000002027b82 */ /* 0x006e2c0000000a00 */
[----:B0----5:R-:W-:Y:S05]  /*0b10*/  CALL.REL.NOINC R2 `(_Z27EncSecondStageOverlapFilterPiii) ;  /* 0xfffffff402387344 */ /* 0x021fea0003c3ffff */
[----:B------:R-:W0:Y:S01]  /*0b20*/  LDC.64 R8, c[0x4][0x8] ;  /* 0x01000200ff087b82 */ /* 0x000e220000000a00 */
[----:B------:R1:W5:Y:S04]  /*0b30*/  LDL.64 R38, [R1] ;  /* 0x0000000001267983 */ /* 0x0003680000100a00 */
[----:B0-----:R-:W2:Y:S01]  /*0b40*/  LDG.E R0, desc[UR36][R8.64+0x50] ;  /* 0x0000502408007981 */ /* 0x001ea2000c1e1900 */
        /* <DEDUP_REMOVED lines=22> */
[----:B------:R1:W5:Y:S04]  /*0cb0*/  LDL.64 R52, [R1] ;  /* 0x0000000001347983 */ /* 0x0003680000100a00 */
        /* <DEDUP_REMOVED lines=12> */
[----:B01---5:R-:W-:Y:S05]  /*0d80*/  CALL.REL.NOINC R2 `(_Z27EncSecondStageOverlapFilterPiii) ;  /* 0xfffffff0029c7344 */ /* 0x023fea0003c3ffff */
[----:B------:R-:W0:Y:S01]  /*0d90*/  LDC.64 R8, c[0x4][0x8] ;  /* 0x01000200ff087b82 */ /* 0x000e220000000a00 */
[----:B------:R1:W5:Y:S04]  /*0da0*/  LDL.64 R36, [R1] ;  /* 0x0000000001247983 */ /* 0x0003680000100a00 */
[----:B------:R1:W5:Y:S04]  /*0db0*/  LDL R19, [R1+0x8] ;  /* 0x0000080001137983 */ /* 0x0003680000100800 */
[----:B0-----:R-:W2:Y:S01]  /*0dc0*/  LDG.E R2, desc[UR36][R8.64+0x68] ;  /* 0x0000682408027981 */ /* 0x001ea2000c1e1900 */
[----:B------:R-:W-:-:S03]  /*0dd0*/  IMAD.MOV.U32 R63, RZ, RZ, R47 ;  /* 0x000000ffff3f7224 */ /* 0x000fc600078e002f */
[----:B------:R1:W-:Y:S04]  /*0de0*/  STL [R1+0x8], R61 ;  /* 0x0000083d01007387 */ /* 0x0003e80000100800 */
        /* <DEDUP_REMOVED lines=9> */
[----:B------:R1:W5:Y:S04]  /*0e80*/  LDL.128 R28, [R1] ;  /* 0x00000000011c7983 */ /* 0x0003680000100c00 */
[----:B0-----:R-:W2:Y:S01]  /*0e90*/  LDG.E R0, desc[UR36][R8.64+0x70] ;  /* 0x0000702408007981 */ /* 0x001ea2000c1e1900 */
        /* <DEDUP_REMOVED lines=13> */
[----:B0-----:R-:W2:Y:S01]  /*0f70*/  LDG.E R0, desc[UR36][R8.64+0x78] ;  /* 0x0000782408007981 */ /* 0x001ea2000c1e1900 */
[----:B------:R-:W-:Y:S01]  /*0f80*/  IMAD.MOV.U32 R45, RZ, RZ, R60 ;  /* 0x000000ffff2d7224 */ /* 0x000fe200078e003c */
[----:B------:R-:W-:Y:S01]  /*0f90*/  MOV R46, R39 ;  /* 0x00000027002e7202 */ /* 0x000fe20000000f00 */
        /* <DEDUP_REMOVED lines=24> */
[----:B------:R-:W2:Y:S01]  /*1120*/  LDL.128 R4, [R1] ;  /* 0x0000000001047983 */ /* 0x000ea20000100c00 */
[----:B------:R-:W0:Y:S01]  /*1130*/  LDC R0, c[0x0][0x38c] ;  /* 0x0000e300ff007b82 */ /* 0x000e220000000800 */
[----:B------:R-:W-:Y:S01]  /*1140*/  ULEA UR5, UR46, 0x2, 0x2 ;  /* 0x000000022e057891 */ /* 0x000fe2000f8e10ff */
[----:B------:R-:W-:Y:S01]  /*1150*/  IMAD.U32 R10, RZ, RZ, UR42 ;  /* 0x0000002aff0a7e24 */ /* 0x000fe2000f8e00ff */
[----:B------:R-:W-:Y:S01]  /*1160*/  USHF.L.U32 UR4, UR47, 0x2, URZ ;  /* 0x000000022f047899 */ /* 0x000fe200080006ff */
[----:B------:R-:W-:Y:S01]  /*1170*/  MOV R11, UR43 ;  /* 0x0000002b000b7c02 */ /* 0x000fe20008000f00 */
[----:B------:R-:W-:Y:S01]  /*1180*/  IMAD.U32 R12, RZ, RZ, UR42 ;  /* 0x0000002aff0c7e24 */ /* 0x000fe2000f8e00ff */
[----:B------:R-:W-:Y:S01]  /*1190*/  MOV R14, UR42 ;  /* 0x0000002a000e7c02 */ /* 0x000fe20008000f00 */
[----:B------:R-:W-:Y:S01]  /*11a0*/  UIADD3 UR10, UPT, UPT, UR4, 0x2, URZ ;  /* 0x00000002040a7890 */ /* 0x000fe2000fffe0ff */
[----:B------:R-:W1:Y:S01]  /*11b0*/  LDC.64 R8, c[0x0][0x380] ;  /* 0x0000e000ff087b82 */ /* 0x000e620000000a00 */
[----:B------:R-:W-:Y:S01]  /*11c0*/  IMAD.U32 R13, RZ, RZ, UR43 ;  /* 0x0000002bff0d7e24 */ /* 0x000fe2000f8e00ff */
[----:B------:R-:W-:Y:S01]  /*11d0*/  MOV R21, UR41 ;  /* 0x0000002900157c02 */ /* 0x000fe20008000f00 */
[----:B------:R-:W-:Y:S01]  /*11e0*/  IMAD.U32 R15, RZ, RZ, UR43 ;  /* 0x0000002bff0f7e24 */ /* 0x000fe2000f8e00ff */
[----:B------:R-:W-:Y:S01]  /*11f0*/  ISETP.NE.AND P0, PT, RZ, UR47, PT ;  /* 0x0000002fff007c0c */ /* 0x000fe2000bf05270 */
[----:B------:R-:W-:Y:S01]  /*1200*/  IMAD.U32 R20, RZ, RZ, UR40 ;  /* 0x00000028ff147e24 */ /* 0x000fe2000f8e00ff */
[----:B------:R-:W-:Y:S01]  /*1210*/  ISETP.NE.AND P1, PT, RZ, UR46, PT ;  /* 0x0000002eff007c0c */ /* 0x000fe2000bf25270 */
[----:B------:R-:W-:-:S02]  /*1220*/  IMAD.U32 R22, RZ, RZ, UR40 ;  /* 0x00000028ff167e24 */ /* 0x000fc4000f8e00ff */
[----:B------:R-:W-:Y:S02]  /*1230*/  IMAD.U32 R23, RZ, RZ, UR41 ;  /* 0x00000029ff177e24 */ /* 0x000fe4000f8e00ff */
[----:B0-----:R-:W-:-:S04]  /*1240*/  IMAD R0, R0, UR5, RZ ;  /* 0x0000000500007c24 */ /* 0x001fc8000f8e02ff */
[----:B------:R-:W-:-:S04]  /*1250*/  VIADD R2, R0, UR10 ;  /* 0x0000000a00027c36 */ /* 0x000fc80008000000 */
[----:B-1----:R-:W-:Y:S01]  /*1260*/  IMAD.WIDE R2, R2, 0x4, R8 ;  /* 0x0000000402027825 */ /* 0x002fe200078e0208 */
[----:B------:R-:W-:-:S03]  /*1270*/  MOV R8, UR42 ;  /* 0x0000002a00087c02 */ /* 0x000fc60008000f00 */
[----:B------:R-:W-:Y:S01]  /*1280*/  IMAD.U32 R9, RZ, RZ, UR43 ;  /* 0x0000002bff097e24 */ /* 0x000fe2000f8e00ff */
[----:B------:R-:W-:Y:S04]  /*1290*/  STG.E desc[UR36][R2.64], R28 ;  /* 0x0000001c02007986 */ /* 0x000fe8000c101924 */
[----:B------:R0:W-:Y:S04]  /*12a0*/  STG.E desc[UR36][R2.64+0x4], R24 ;  /* 0x0000041802007986 */ /* 0x0001e8000c101924 */
[----:B------:R1:W-:Y:S04]  /*12b0*/  STG.E desc[UR36][R2.64+0x8], R25 ;  /* 0x0000081902007986 */ /* 0x0003e8000c101924 */
[----:B------:R3:W-:Y:S04]  /*12c0*/  STG.E desc[UR36][R2.64+0xc], R30 ;  /* 0x00000c1e02007986 */ /* 0x0007e8000c101924 */
[----:B------:R4:W-:Y:S01]  /*12d0*/  STG.E desc[UR36][R8.64], R16 ;  /* 0x0000001008007986 */ /* 0x0009e2000c101924 */
[----:B0-----:R-:W-:Y:S01]  /*12e0*/  MOV R24, UR40 ;  /* 0x0000002800187c02 */ /* 0x001fe20008000f00 */
[----:B-1----:R-:W-:-:S02]  /*12f0*/  IMAD.U32 R25, RZ, RZ, UR41 ;  /* 0x00000029ff197e24 */ /* 0x002fc4000f8e00ff */
[----:B---3--:R-:W-:Y:S01]  /*1300*/  IMAD.U32 R2, RZ, RZ, UR40 ;  /* 0x00000028ff027e24 */ /* 0x008fe2000f8e00ff */
[----:B------:R-:W-:Y:S01]  /*1310*/  MOV R3, UR41 ;  /* 0x0000002900037c02 */ /* 0x000fe20008000f00 */
[----:B----4-:R-:W-:Y:S02]  /*1320*/  IMAD.U32 R8, RZ, RZ, UR38 ;  /* 0x00000026ff087e24 */ /* 0x010fe4000f8e00ff */
[----:B------:R-:W-:Y:S01]  /*1330*/  IMAD.U32 R9, RZ, RZ, UR39 ;  /* 0x00000027ff097e24 */ /* 0x000fe2000f8e00ff */
[----:B--2---:R0:W-:Y:S04]  /*1340*/  STG.E desc[UR36][R10.64+0x4], R4 ;  /* 0x000004040a007986 */ /* 0x0041e8000c101924 */
[----:B------:R1:W-:Y:S04]  /*1350*/  STG.E desc[UR36][R12.64+0x8], R5 ;  /* 0x000008050c007986 */ /* 0x0003e8000c101924 */
[----:B------:R2:W-:Y:S04]  /*1360*/  STG.E desc[UR36][R14.64+0xc], R17 ;  /* 0x00000c110e007986 */ /* 0x0005e8000c101924 */
[----:B------:R2:W-:Y:S01]  /*1370*/  STG.E desc[UR36][R20.64], R18 ;  /* 0x0000001214007986 */ /* 0x0005e2000c101924 */
[----:B0-----:R-:W-:Y:S01]  /*1380*/  MOV R4, UR38 ;  /* 0x0000002600047c02 */ /* 0x001fe20008000f00 */
[----:B------:R-:W-:Y:S01]  /*1390*/  IMAD.U32 R10, RZ, RZ, UR38 ;  /* 0x00000026ff0a7e24 */ /* 0x000fe2000f8e00ff */
[----:B------:R-:W-:Y:S01]  /*13a0*/  MOV R11, UR39 ;  /* 0x00000027000b7c02 */ /* 0x000fe20008000f00 */
[----:B-1----:R-:W-:Y:S01]  /*13b0*/  IMAD.U32 R5, RZ, RZ, UR39 ;  /* 0x00000027ff057e24 */ /* 0x002fe2000f8e00ff */
[----:B------:R2:W-:Y:S01]  /*13c0*/  STG.E desc[UR36][R22.64+0x4], R6 ;  /* 0x0000040616007986 */ /* 0x0005e2000c101924 */
[----:B------:R-:W-:-:S02]  /*13d0*/  IMAD.U32 R12, RZ, RZ, UR38 ;  /* 0x00000026ff0c7e24 */ /* 0x000fc4000f8e00ff */
[----:B------:R-:W-:Y:S01]  /*13e0*/  IMAD.U32 R13, RZ, RZ, UR39 ;  /* 0x00000027ff0d7e24 */ /* 0x000fe2000f8e00ff */
[----:B------:R2:W-:Y:S04]  /*13f0*/  STG.E desc[UR36][R24.64+0x8], R7 ;  /* 0x0000080718007986 */ /* 0x0005e8000c101924 */
[----:B------:R2:W-:Y:S04]  /*1400*/  STG.E desc[UR36][R2.64+0xc], R19 ;  /* 0x00000c1302007986 */ /* 0x0005e8000c101924 */
[----:B------:R2:W-:Y:S04]  /*1410*/  STG.E desc[UR36][R8.64], R29 ;  /* 0x0000001d08007986 */ /* 0x0005e8000c101924 */
[----:B------:R2:W-:Y:S04]  /*1420*/  STG.E desc[UR36][R4.64+0x4], R26 ;  /* 0x0000041a04007986 */ /* 0x0005e8000c101924 */
[----:B------:R2:W-:Y:S04]  /*1430*/  STG.E desc[UR36][R10.64+0x8], R27 ;  /* 0x0000081b0a007986 */ /* 0x0005e8000c101924 */
[----:B------:R2:W-:Y:S01]  /*1440*/  STG.E desc[UR36][R12.64+0xc], R31 ;  /* 0x00000c1f0c007986 */ /* 0x0005e2000c101924 */
[----:B------:R-:W-:Y:S05]  /*1450*/  @P0 BRA `(.L_x_1) ;  /* 0x0000000c00e00947 */ /* 0x000fea0003800000 */
[----:B--2---:R-:W0:Y:S08]  /*1460*/  LDC.64 R8, c[0x0][0x380] ;  /* 0x0000e000ff087b82 */ /* 0x004e300000000a00 */
[----:B------:R-:W1:Y:S01]  /*1470*/  LDC R11, c[0x0][0x38c] ;  /* 0x0000e300ff0b7b82 */ /* 0x000e620000000800 */
[----:B0-----:R-:W-:-:S05]  /*1480*/  IMAD.WIDE R8, R0, 0x4, R8 ;  /* 0x0000000400087825 */ /* 0x001fca00078e0208 */
[----:B------:R-:W2:Y:S01]  /*1490*/  LDG.E R0, desc[UR36][R8.64] ;  /* 0x0000002408007981 */ /* 0x000ea2000c1e1900 */
[----:B-1----:R-:W-:-:S05]  /*14a0*/  IMAD.WIDE R4, R11, 0x4, R8 ;  /* 0x000000040b047825 */ /* 0x002fca00078e0208 */
[----:B------:R-:W3:Y:S01]  /*14b0*/  LDG.E R10, desc[UR36][R4.64] ;  /* 0x00000024040a7981 */ /* 0x000ee2000c1e1900 */
[----:B------:R-:W-:-:S05]  /*14c0*/  IMAD.WIDE R2, R11, 0x4, R4 ;  /* 0x000000040b027825 */ /* 0x000fca00078e0204 */
[----:B------:R-:W3:Y:S01]  /*14d0*/  LDG.E R13, desc[UR36][R2.64] ;  /* 0x00000024020d7981 */ /* 0x000ee2000c1e1900 */
[----:B------:R-:W-:-:S05]  /*14e0*/  IMAD.WIDE R6, R11, 0x4, R2 ;  /* 0x000000040b067825 */ /* 0x000fca00078e0202 */
[----:B------:R-:W2:Y:S01]  /*14f0*/  LDG.E R15, desc[UR36][R6.64] ;  /* 0x00000024060f7981 */ /* 0x000ea2000c1e1900 */
[----:B---3--:R-:W-:-:S05]  /*1500*/  IADD3 R10, PT, PT, R10, R13, RZ ;  /* 0x0000000d0a0a7210 */ /* 0x008fca0007ffe0ff */
[----:B------:R-:W-:-:S05]  /*1510*/  VIADD R12, R10, 0x1 ;  /* 0x000000010a0c7836 */ /* 0x000fca0000000000 */
[----:B------:R-:W-:Y:S02]  /*1520*/  SHF.R.S32.HI R12, RZ, 0x1, R12 ;  /* 0x00000001ff0c7819 */ /* 0x000fe4000001140c */
[----:B--2---:R-:W-:-:S03]  /*1530*/  IADD3 R0, PT, PT, R0, R15, RZ ;  /* 0x0000000f00007210 */ /* 0x004fc60007ffe0ff */
[----:B------:R-:W-:-:S04]  /*1540*/  IMAD.IADD R13, R13, 0x1, -R12 ;  /* 0x000000010d0d7824 */ /* 0x000fc800078e0a0c */
[----:B------:R-:W-:Y:S02]  /*1550*/  VIADD R14, R13, 0x1 ;  /* 0x000000010d0e7836 */ /* 0x000fe40000000000 */
[----:B------:R-:W-:-:S03]  /*1560*/  VIADD R12, R0, 0x1 ;  /* 0x00000001000c7836 */ /* 0x000fc60000000000 */
[----:B------:R-:W-:-:S04]  /*1570*/  SHF.R.S32.HI R17, RZ, 0x1, R14 ;  /* 0x00000001ff117819 */ /* 0x000fc8000001140e */
[----:B------:R-:W-:-:S04]  /*1580*/  LEA.HI.SX32 R12, R12, R17, 0x1f ;  /* 0x000000110c0c7211 */ /* 0x000fc800078ffaff */
[----:B------:R-:W-:-:S05]  /*1590*/  IADD3 R15, PT, PT, R15, -R12, RZ ;  /* 0x8000000c0f0f7210 */ /* 0x000fca0007ffe0ff */
[----:B------:R-:W-:-:S05]  /*15a0*/  VIADD R12, R15, 0x1 ;  /* 0x000000010f0c7836 */ /* 0x000fca0000000000 */
[----:B------:R-:W-:Y:S01]  /*15b0*/  LEA.HI.SX32 R13, R12, R13, 0x1f ;  /* 0x0000000d0c0d7211 */ /* 0x000fe200078ffaff */
[----:B------:R-:W-:Y:S01]  /*15c0*/  IMAD.IADD R12, R0, 0x1, R15 ;  /* 0x00000001000c7824 */ /* 0x000fe200078e020f */
[----:B------:R-:W-:-:S03]  /*15d0*/  IADD3 R15, PT, PT, -R15, RZ, RZ ;  /* 0x000000ff0f0f7210 */ /* 0x000fc60007ffe1ff */
[--C-:B------:R-:W-:Y:S02]  /*15e0*/  IMAD.IADD R14, R10, 0x1, R13.reuse ;  /* 0x000000010a0e7824 */ /* 0x100fe400078e020d */
[----:B------:R-:W-:Y:S01]  /*15f0*/  IMAD.MOV R17, RZ, RZ, -R13 ;  /* 0x000000ffff117224 */ /* 0x000fe200078e0a0d */
[----:B------:R-:W-:Y:S02]  /*1600*/  MOV R0, 0x3 ;  /* 0x0000000300007802 */ /* 0x000fe40000000f00 */
[----:B------:R-:W-:Y:S02]  /*1610*/  LEA.HI.SX32 R13, R12, R15, 0x1f ;  /* 0x0000000f0c0d7211 */ /* 0x000fe400078ffaff */
[----:B------:R-:W-:-:S03]  /*1620*/  LEA.HI.SX32 R15, R14, R17, 0x1f ;  /* 0x000000110e0f7211 */ /* 0x000fc600078ffaff */
[-C--:B------:R-:W-:Y:S02]  /*1630*/  IMAD R10, R13, R0.reuse, 0x4 ;  /* 0x000000040d0a7424 */ /* 0x080fe400078e0200 */
[----:B------:R-:W-:-:S03]  /*1640*/  IMAD R16, R15, R0, 0x4 ;  /* 0x000000040f107424 */ /* 0x000fc600078e0200 */
[----:B------:R-:W-:Y:S02]  /*1650*/  SHF.R.S32.HI R17, RZ, 0x3, R10 ;  /* 0x00000003ff117819 */ /* 0x000fe4000001140a */
[----:B------:R-:W-:-:S03]  /*1660*/  SHF.R.S32.HI R19, RZ, 0x3, R16 ;  /* 0x00000003ff137819 */ /* 0x000fc60000011410 */
[----:B------:R-:W-:Y:S02]  /*1670*/  IMAD.IADD R10, R12, 0x1, -R17 ;  /* 0x000000010c0a7824 */ /* 0x000fe400078e0a11 */
[----:B------:R-:W-:Y:S02]  /*1680*/  IMAD.IADD R12, R14, 0x1, -R19 ;  /* 0x000000010e0c7824 */ /* 0x000fe400078e0a13 */
[----:B------:R-:W-:Y:S02]  /*1690*/  IMAD R14, R10, 0x3, RZ ;  /* 0x000000030a0e7824 */ /* 0x000fe400078e02ff */
[C---:B------:R-:W-:Y:S01]  /*16a0*/  IMAD R16, R12.reuse, 0x3, RZ ;  /* 0x000000030c107824 */ /* 0x040fe200078e02ff */
[----:B------:R-:W-:Y:S02]  /*16b0*/  LEA.HI.SX32 R15, R12, R15, 0x16 ;  /* 0x0000000f0c0f7211 */ /* 0x000fe400078fb2ff */
[----:B------:R-:W-:Y:S02]  /*16c0*/  SHF.R.S32.HI R17, RZ, 0x4, R14 ;  /* 0x00000004ff117819 */ /* 0x000fe4000001140e */
[----:B------:R-:W-:-:S02]  /*16d0*/  SHF.R.S32.HI R19, RZ, 0x4, R16 ;  /* 0x00000004ff137819 */ /* 0x000fc40000011410 */
[----:B------:R-:W-:Y:S02]  /*16e0*/  LEA.HI.SX32 R13, R10, R13, 0x16 ;  /* 0x0000000d0a0d7211 */ /* 0x000fe400078fb2ff */
[----:B------:R-:W-:Y:S02]  /*16f0*/  LEA.HI.SX32 R16, R12, R19, 0x19 ;  /* 0x000000130c107211 */ /* 0x000fe400078fcaff */
[----:B------:R-:W-:-:S03]  /*1700*/  LEA.HI.SX32 R14, R10, R17, 0x19 ;  /* 0x000000110a0e7211 */ /* 0x000fc600078fcaff */
[----:B------:R-:W-:Y:S01]  /*1710*/  IMAD.IADD R16, R15, 0x1, -R16 ;  /* 0x000000010f107824 */ /* 0x000fe200078e0a10 */
[----:B------:R-:W-:-:S03]  /*1720*/  IADD3 R13, PT, PT, R13, -R14, RZ ;  /* 0x8000000e0d0d7210 */ /* 0x000fc60007ffe0ff */
[----:B------:R-:W-:Y:S02]  /*1730*/  IMAD R17, R16, 0x3, RZ ;  /* 0x0000000310117824 */ /* 0x000fe400078e02ff */
[----:B------:R-:W-:-:S03]  /*1740*/  IMAD R14, R13, 0x3, RZ ;  /* 0x000000030d0e7824 */ /* 0x000fc600078e02ff */
[----:B------:R-:W-:Y:S02]  /*1750*/  SHF.R.S32.HI R17, RZ, 0x3, R17 ;  /* 0x00000003ff117819 */ /* 0x000fe40000011411 */
[----:B------:R-:W-:Y:S01]  /*1760*/  SHF.R.S32.HI R15, RZ, 0x3, R14 ;  /* 0x00000003ff0f7819 */ /* 0x000fe2000001140e */
[----:B------:R-:W-:Y:S02]  /*1770*/  IMAD.MOV R14, RZ, RZ, -R13 ;  /* 0x000000ffff0e7224 */ /* 0x000fe400078e0a0d */
[----:B------:R-:W-:Y:S01]  /*1780*/  IMAD.IADD R17, R12, 0x1, -R17 ;  /* 0x000000010c117824 */ /* 0x000fe200078e0a11 */
[----:B------:R-:W-:Y:S01]  /*1790*/  IADD3 R15, PT, PT, R10, -R15, RZ ;  /* 0x8000000f0a0f7210 */ /* 0x000fe20007ffe0ff */
[----:B------:R-:W-:-:S03]  /*17a0*/  IMAD.MOV R12, RZ, RZ, -R16 ;  /* 0x000000ffff0c7224 */ /* 0x000fc600078e0a10 */
[----:B------:R-:W-:Y:S02]  /*17b0*/  LEA.HI.SX32 R10, R15, R14, 0x1f ;  /* 0x0000000e0f0a7211 */ /* 0x000fe400078ffaff */
[----:B------:R-:W-:Y:S02]  /*17c0*/  LEA.HI.SX32 R12, R17, R12, 0x1f ;  /* 0x0000000c110c7211 */ /* 0x000fe400078ffaff */
[----:B------:R-:W-:-:S03]  /*17d0*/  IADD3 R15, PT, PT, R15, -R10, RZ ;  /* 0x8000000a0f0f7210 */ /* 0x000fc60007ffe0ff */
[----:B------:R-:W-:Y:S02]  /*17e0*/  IMAD.IADD R17, R17, 0x1, -R12 ;  /* 0x0000000111117824 */ /* 0x000fe400078e0a0c */
[----:B------:R-:W-:-:S03]  /*17f0*/  VIADD R13, R15, 0x1 ;  /* 0x000000010f0d7836 */ /* 0x000fc60000000000 */
[----:B------:R-:W-:Y:S02]  /*1800*/  IADD3 R19, PT, PT, R17, 0x1, RZ ;  /* 0x0000000111137810 */ /* 0x000fe40007ffe0ff */
[----:B------:R-:W-:Y:S02]  /*1810*/  LEA.HI.SX32 R13, R13, R10, 0x1f ;  /* 0x0000000a0d0d7211 */ /* 0x000fe400078ffaff */
[----:B------:R-:W-:-:S03]  /*1820*/  LEA.HI.SX32 R19, R19, R12, 0x1f ;  /* 0x0000000c13137211 */ /* 0x000fc600078ffaff */
[----:B------:R-:W-:Y:S02]  /*1830*/  IMAD.IADD R15, R15, 0x1, -R13 ;  /* 0x000000010f0f7824 */ /* 0x000fe400078e0a0d */
[----:B------:R-:W-:-:S03]  /*1840*/  IMAD.IADD R17, R17, 0x1, -R19 ;  /* 0x0000000111117824 */ /* 0x000fc600078e0a13 */
[----:B------:R0:W-:Y:S04]  /*1850*/  STG.E desc[UR36][R8.64], R15 ;  /* 0x0000000f08007986 */ /* 0x0001e8000c101924 */
[----:B------:R-:W-:Y:S04]  /*1860*/  STG.E desc[UR36][R4.64], R17 ;  /* 0x0000001104007986 */ /* 0x000fe8000c101924 */
[----:B------:R-:W-:Y:S04]  /*1870*/  STG.E desc[UR36][R2.64], R19 ;  /* 0x0000001302007986 */ /* 0x000fe8000c101924 */
[----:B------:R1:W-:Y:S04]  /*1880*/  STG.E desc[UR36][R6.64], R13 ;  /* 0x0000000d06007986 */ /* 0x0003e8000c101924 */
[----:B------:R-:W2:Y:S04]  /*1890*/  LDG.E R12, desc[UR36][R4.64+0x4] ;  /* 0x00000424040c7981 */ /* 0x000ea8000c1e1900 */
[----:B------:R-:W2:Y:S04]  /*18a0*/  LDG.E R21, desc[UR36][R2.64+0x4] ;  /* 0x0000042402157981 */ /* 0x000ea8000c1e1900 */
[----:B------:R-:W3:Y:S04]  /*18b0*/  LDG.E R23, desc[UR36][R6.64+0x4] ;  /* 0x0000042406177981 */ /* 0x000ee8000c1e1900 */
[----:B------:R-:W3:Y:S01]  /*18c0*/  LDG.E R10, desc[UR36][R8.64+0x4] ;  /* 0x00000424080a7981 */ /* 0x000ee2000c1e1900 */
[----:B--2---:R-:W-:-:S05]  /*18d0*/  IADD3 R12, PT, PT, R12, R21, RZ ;  /* 0x000000150c0c7210 */ /* 0x004fca0007ffe0ff */
[----:B------:R-:W-:-:S05]  /*18e0*/  VIADD R14, R12, 0x1 ;  /* 0x000000010c0e7836 */ /* 0x000fca0000000000 */
[----:B------:R-:W-:Y:S02]  /*18f0*/  SHF.R.S32.HI R14, RZ, 0x1, R14 ;  /* 0x00000001ff0e7819 */ /* 0x000fe4000001140e */
[----:B---3--:R-:W-:-:S03]  /*1900*/  IADD3 R10, PT, PT, R10, R23, RZ ;  /* 0x000000170a0a7210 */ /* 0x008fc60007ffe0ff */
[----:B------:R-:W-:-:S04]  /*1910*/  IMAD.IADD R14, R21, 0x1, -R14 ;  /* 0x00000001150e7824 */ /* 0x000fc800078e0a0e */
[----:B0-----:R-:W-:Y:S02]  /*1920*/  VIADD R15, R14, 0x1 ;  /* 0x000000010e0f7836 */ /* 0x001fe40000000000 */
[----:B-1----:R-:W-:-:S03]  /*1930*/  VIADD R13, R10, 0x1 ;  /* 0x000000010a0d7836 */ /* 0x002fc60000000000 */
        /* <DEDUP_REMOVED lines=9> */
[----:B------:R-:W-:-:S04]  /*19d0*/  LEA.HI.SX32 R13, R10, R23, 0x1f ;  /* 0x000000170a0d7211 */ /* 0x000fc800078ffaff */
[----:B------:R-:W-:Y:S01]  /*19e0*/  LEA.HI.SX32 R15, R12, R15, 0x1f ;  /* 0x0000000f0c0f7211 */ /* 0x000fe200078ffaff */
[----:B------:R-:W-:-:S04]  /*19f0*/  IMAD R14, R13, R0, 0x4 ;  /* 0x000000040d0e7424 */ /* 0x000fc800078e0200 */
[----:B------:R-:W-:Y:S01]  /*1a00*/  IMAD R16, R15, R0, 0x4 ;  /* 0x000000040f107424 */ /* 0x000fe200078e0200 */
[----:B------:R-:W-:-:S04]  /*1a10*/  SHF.R.S32.HI R17, RZ, 0x3, R14 ;  /* 0x00000003ff117819 */ /* 0x000fc8000001140e */
[----:B------:R-:W-:Y:S02]  /*1a20*/  SHF.R.S32.HI R19, RZ, 0x3, R16 ;  /* 0x00000003ff137819 */ /* 0x000fe40000011410 */
[----:B------:R-:W-:-:S03]  /*1a30*/  IADD3 R10, PT, PT, R10, -R17, RZ ;  /* 0x800000110a0a7210 */ /* 0x000fc60007ffe0ff */
[----:B------:R-:W-:Y:S02]  /*1a40*/  IMAD.IADD R12, R12, 0x1, -R19 ;  /* 0x000000010c0c7824 */ /* 0x000fe400078e0a13 */
[----:B------:R-:W-:Y:S02]  /*1a50*/  IMAD R14, R10, 0x3, RZ ;  /* 0x000000030a0e7824 */ /* 0x000fe400078e02ff */
[----:B------:R-:W-:-:S03]  /*1a60*/  IMAD R16, R12, 0x3, RZ ;  /* 0x000000030c107824 */ /* 0x000fc600078e02ff */
[----:B------:R-:W-:Y:S02]  /*1a70*/  SHF.R.S32.HI R17, RZ, 0x4, R14 ;  /* 0x00000004ff117819 */ /* 0x000fe4000001140e */
[----:B------:R-:W-:Y:S02]  /*1a80*/  SHF.R.S32.HI R19, RZ, 0x4, R16 ;  /* 0x00000004ff137819 */ /* 0x000fe40000011410 */
[C---:B------:R-:W-:Y:S02]  /*1a90*/  LEA.HI.SX32 R13, R10.reuse, R13, 0x16 ;  /* 0x0000000d0a0d7211 */ /* 0x040fe400078fb2ff */
[----:B------:R-:W-:Y:S02]  /*1aa0*/  LEA.HI.SX32 R14, R10, R17, 0x19 ;  /* 0x000000110a0e7211 */ /* 0x000fe400078fcaff */
[C---:B------:R-:W-:Y:S02]  /*1ab0*/  LEA.HI.SX32 R15, R12.reuse, R15, 0x16 ;  /* 0x0000000f0c0f7211 */ /* 0x040fe400078fb2ff */
[----:B------:R-:W-:Y:S01]  /*1ac0*/  LEA.HI.SX32 R16, R12, R19, 0x19 ;  /* 0x000000130c107211 */ /* 0x000fe200078fcaff */
[----:B------:R-:W-:-:S03]  /*1ad0*/  IMAD.IADD R13, R13, 0x1, -R14 ;  /* 0x000000010d0d7824 */ /* 0x000fc600078e0a0e */
[----:B------:R-:W-:Y:S01]  /*1ae0*/  IADD3 R16, PT, PT, R15, -R16, RZ ;  /* 0x800000100f107210 */ /* 0x000fe20007ffe0ff */
[----:B------:R-:W-:-:S04]  /*1af0*/  IMAD R14, R13, 0x3, RZ ;  /* 0x000000030d0e7824 */ /* 0x000fc800078e02ff */
[----:B------:R-:W-:Y:S01]  /*1b00*/  IMAD R17, R16, 0x3, RZ ;  /* 0x0000000310117824 */ /* 0x000fe200078e02ff */
[----:B------:R-:W-:-:S04]  /*1b10*/  SHF.R.S32.HI R15, RZ, 0x3, R14 ;  /* 0x00000003ff0f7819 */ /* 0x000fc8000001140e */
[----:B------:R-:W-:Y:S01]  /*1b20*/  SHF.R.S32.HI R17, RZ, 0x3, R17 ;  /* 0x00000003ff117819 */ /* 0x000fe20000011411 */
[----:B------:R-:W-:Y:S02]  /*1b30*/  IMAD.MOV R14, RZ, RZ, -R13 ;  /* 0x000000ffff0e7224 */ /* 0x000fe400078e0a0d */
[----:B------:R-:W-:Y:S01]  /*1b40*/  IMAD.IADD R15, R10, 0x1, -R15 ;  /* 0x000000010a0f7824 */ /* 0x000fe200078e0a0f */
[----:B------:R-:W-:Y:S01]  /*1b50*/  IADD3 R17, PT, PT, R12, -R17, RZ ;  /* 0x800000110c117210 */ /* 0x000fe20007ffe0ff */
[----:B------:R-:W-:-:S03]  /*1b60*/  IMAD.MOV R12, RZ, RZ, -R16 ;  /* 0x000000ffff0c7224 */ /* 0x000fc600078e0a10 */
[----:B------:R-:W-:Y:S02]  /*1b70*/  LEA.HI.SX32 R10, R15, R14, 0x1f ;  /* 0x0000000e0f0a7211 */ /* 0x000fe400078ffaff */
[----:B------:R-:W-:-:S03]  /*1b80*/  LEA.HI.SX32 R12, R17, R12, 0x1f ;  /* 0x0000000c110c7211 */ /* 0x000fc600078ffaff */
[----:B------:R-:W-:Y:S01]  /*1b90*/  IMAD.IADD R15, R15, 0x1, -R10 ;  /* 0x000000010f0f7824 */ /* 0x000fe200078e0a0a */
[----:B------:R-:W-:-:S03]  /*1ba0*/  IADD3 R17, PT, PT, R17, -R12, RZ ;  /* 0x8000000c11117210 */ /* 0x000fc60007ffe0ff */
[----:B------:R-:W-:Y:S02]  /*1bb0*/  VIADD R13, R15, 0x1 ;  /* 0x000000010f0d7836 */ /* 0x000fe40000000000 */
[----:B------:R-:W-:-:S03]  /*1bc0*/  VIADD R19, R17, 0x1 ;  /* 0x0000000111137836 */ /* 0x000fc60000000000 */
[----:B------:R-:W-:Y:S02]  /*1bd0*/  LEA.HI.SX32 R13, R13, R10, 0x1f ;  /* 0x0000000a0d0d7211 */ /* 0x000fe400078ffaff */
[----:B------:R-:W-:Y:S02]  /*1be0*/  LEA.HI.SX32 R19, R19, R12, 0x1f ;  /* 0x0000000c13137211 */ /* 0x000fe400078ffaff */
[----:B------:R-:W-:-:S03]  /*1bf0*/  IADD3 R15, PT, PT, R15, -R13, RZ ;  /* 0x8000000d0f0f7210 */ /* 0x000fc60007ffe0ff */
[----:B------:R-:W-:Y:S02]  /*1c00*/  IMAD.IADD R17, R17, 0x1, -R19 ;  /* 0x0000000111117824 */ /* 0x000fe400078e0a13 */
[----:B------:R0:W-:Y:S04]  /*1c10*/  STG.E desc[UR36][R8.64+0x4], R15 ;  /* 0x0000040f08007986 */ /* 0x0001e8000c101924 */
[----:B------:R-:W-:Y:S04]  /*1c20*/  STG.E desc[UR36][R4.64+0x4], R17 ;  /* 0x0000041104007986 */ /* 0x000fe8000c101924 */
[----:B------:R-:W-:Y:S04]  /*1c30*/  STG.E desc[UR36][R2.64+0x4], R19 ;  /* 0x0000041302007986 */ /* 0x000fe8000c101924 */
[----:B------:R1:W-:Y:S04]  /*1c40*/  STG.E desc[UR36][R6.64+0x4], R13 ;  /* 0x0000040d06007986 */ /* 0x0003e8000c101924 */
[----:B------:R-:W2:Y:S04]  /*1c50*/  LDG.E R21, desc[UR36][R6.64+-0x8] ;  /* 0xfffff82406157981 */ /* 0x000ea8000c1e1900 */
[----:B------:R-:W2:Y:S01]  /*1c60*/  LDG.E R14, desc[UR36][R2.64+-0x8] ;  /* 0xfffff824020e7981 */ /* 0x000ea2000c1e1900 */
[----:B------:R-:W-:-:S03]  /*1c70*/  IMAD.WIDE R10, R11, 0x4, R6 ;  /* 0x000000040b0a7825 */ /* 0x000fc600078e0206 */
[----:B------:R-:W3:Y:S04]  /*1c80*/  LDG.E R12, desc[UR36][R4.64+-0x8] ;  /* 0xfffff824040c7981 */ /* 0x000ee8000c1e1900 */
[----:B------:R-:W3:Y:S01]  /*1c90*/  LDG.E R23, desc[UR36][R10.64+-0x8] ;  /* 0xfffff8240a177981 */ /* 0x000ee2000c1e1900 */
[----:B--2---:R-:W-:-:S05]  /*1ca0*/  IMAD.IADD R14, R14, 0x1, R21 ;  /* 0x000000010e0e7824 */ /* 0x004fca00078e0215 */
[----:B------:R-:W-:-:S04]  /*1cb0*/  IADD3 R16, PT, PT, R14, 0x1, RZ ;  /* 0x000000010e107810 */ /* 0x000fc80007ffe0ff */
[----:B------:R-:W-:Y:S01]  /*1cc0*/  SHF.R.S32.HI R16, RZ, 0x1, R16 ;  /* 0x00000001ff107819 */ /* 0x000fe20000011410 */
[----:B---3--:R-:W-:-:S04]  /*1cd0*/  IMAD.IADD R12, R12, 0x1, R23 ;  /* 0x000000010c0c7824 */ /* 0x008fc800078e0217 */
[----:B------:R-:W-:Y:S02]  /*1ce0*/  IMAD.IADD R16, R21, 0x1, -R16 ;  /* 0x0000000115107824 */ /* 0x000fe400078e0a10 */
[----:B0-----:R-:W-:-:S03]  /*1cf0*/  VIADD R8, R12, 0x1 ;  /* 0x000000010c087836 */ /* 0x001fc60000000000 */
[----:B------:R-:W-:-:S04]  /*1d00*/  IADD3 R9, PT, PT, R16, 0x1, RZ ;  /* 0x0000000110097810 */ /* 0x000fc80007ffe0ff */
[----:B------:R-:W-:-:S04]  /*1d10*/  SHF.R.S32.HI R9, RZ, 0x1, R9 ;  /* 0x00000001ff097819 */ /* 0x000fc80000011409 */
[----:B------:R-:W-:-:S05]  /*1d20*/  LEA.HI.SX32 R8, R8, R9, 0x1f ;  /* 0x0000000908087211 */ /* 0x000fca00078ffaff */
[----:B------:R-:W-:-:S05]  /*1d30*/  IMAD.IADD R23, R23, 0x1, -R8 ;  /* 0x0000000117177824 */ /* 0x000fca00078e0a08 */
[----:B------:R-:W-:Y:S01]  /*1d40*/  IADD3 R9, PT, PT, R23, 0x1, RZ ;  /* 0x0000000117097810 */ /* 0x000fe20007ffe0ff */
[----:B------:R-:W-:-:S03]  /*1d50*/  IMAD.IADD R8, R12, 0x1, R23 ;  /* 0x000000010c087824 */ /* 0x000fc600078e0217 */
[----:B------:R-:W-:Y:S01]  /*1d60*/  LEA.HI.SX32 R9, R9, R16, 0x1f ;  /* 0x0000001009097211 */ /* 0x000fe200078ffaff */
[----:B------:R-:W-:-:S03]  /*1d70*/  IMAD.MOV R23, RZ, RZ, -R23 ;  /* 0x000000ffff177224 */ /* 0x000fc600078e0a17 */
[----:B------:R-:W-:Y:S01]  /*1d80*/  IADD3 R14, PT, PT, R14, R9, RZ ;  /* 0x000000090e0e7210 */ /* 0x000fe20007ffe0ff */
[----:B-1----:R-:W-:Y:S01]  /*1d90*/  IMAD.MOV R13, RZ, RZ, -R9 ;  /* 0x000000ffff0d7224 */ /* 0x002fe200078e0a09 */
[----:B------:R-:W-:-:S04]  /*1da0*/  LEA.HI.SX32 R9, R8, R23, 0x1f ;  /* 0x0000001708097211 */ /* 0x000fc800078ffaff */
[----:B------:R-:W-:Y:S01]  /*1db0*/  LEA.HI.SX32 R13, R14, R13, 0x1f ;  /* 0x0000000d0e0d7211 */ /* 0x000fe200078ffaff */
[----:B------:R-:W-:-:S04]  /*1dc0*/  IMAD R12, R9, R0, 0x4 ;  /* 0x00000004090c7424 */ /* 0x000fc800078e0200 */
[----:B------:R-:W-:Y:S01]  /*1dd0*/  IMAD R16, R13, R0, 0x4 ;  /* 0x000000040d107424 */ /* 0x000fe200078e0200 */
[----:B------:R-:W-:-:S04]  /*1de0*/  SHF.R.S32.HI R15, RZ, 0x3, R12 ;  /* 0x00000003ff0f7819 */ /* 0x000fc8000001140c */
[----:B------:R-:W-:Y:S01]  /*1df0*/  SHF.R.S32.HI R17, RZ, 0x3, R16 ;  /* 0x00000003ff117819 */ /* 0x000fe20000011410 */
[----:B------:R-:W-:-:S03]  /*1e00*/  IMAD.IADD R8, R8, 0x1, -R15 ;  /* 0x0000000108087824 */ /* 0x000fc600078e0a0f */
[----:B------:R-:W-:Y:S01]  /*1e10*/  IADD3 R14, PT, PT, R14, -R17, RZ ;  /* 0x800000110e0e7210 */ /* 0x000fe20007ffe0ff */
[----:B------:R-:W-:-:S04]  /*1e20*/  IMAD R12, R8, 0x3, RZ ;  /* 0x00000003080c7824 */ /* 0x000fc800078e02ff */
[----:B------:R-:W-:Y:S01]  /*1e30*/  IMAD R16, R14, 0x3, RZ ;  /* 0x000000030e107824 */ /* 0x000fe200078e02ff */
[----:B------:R-:W-:Y:S02]  /*1e40*/  SHF.R.S32.HI R15, RZ, 0x4, R12 ;  /* 0x00000004ff0f7819 */ /* 0x000fe4000001140c */
[C---:B------:R-:W-:Y:S02]  /*1e50*/  LEA.HI.SX32 R9, R8.reuse, R9, 0x16 ;  /* 0x0000000908097211 */ /* 0x040fe400078fb2ff */
[----:B------:R-:W-:Y:S02]  /*1e60*/  SHF.R.S32.HI R17, RZ, 0x4, R16 ;  /* 0x00000004ff117819 */ /* 0x000fe40000011410 */
[----:B------:R-:W-:Y:S02]  /*1e70*/  LEA.HI.SX32 R12, R8, R15, 0x19 ;  /* 0x0000000f080c7211 */ /* 0x000fe400078fcaff */
[C---:B------:R-:W-:Y:S02]  /*1e80*/  LEA.HI.SX32 R13, R14.reuse, R13, 0x16 ;  /* 0x0000000d0e0d7211 */ /* 0x040fe400078fb2ff */
[----:B------:R-:W-:Y:S01]  /*1e90*/  LEA.HI.SX32 R16, R14, R17, 0x19 ;  /* 0x000000110e107211 */ /* 0x000fe200078fcaff */
[----:B------:R-:W-:-:S04]  /*1ea0*/  IMAD.IADD R9, R9, 0x1, -R12 ;  /* 0x0000000109097824 */ /* 0x000fc800078e0a0c */
[----:B------:R-:W-:Y:S02]  /*1eb0*/  IMAD.IADD R16, R13, 0x1, -R16 ;  /* 0x000000010d107824 */ /* 0x000fe400078e0a10 */
[----:B------:R-:W-:Y:S02]  /*1ec0*/  IMAD R12, R9, 0x3, RZ ;  /* 0x00000003090c7824 */ /* 0x000fe400078e02ff */
[----:B------:R-:W-:-:S03]  /*1ed0*/  IMAD R15, R16, 0x3, RZ ;  /* 0x00000003100f7824 */ /* 0x000fc600078e02ff */
[----:B------:R-:W-:Y:S02]  /*1ee0*/  SHF.R.S32.HI R13, RZ, 0x3, R12 ;  /* 0x00000003ff0d7819 */ /* 0x000fe4000001140c */
[----:B------:R-:W-:Y:S02]  /*1ef0*/  SHF.R.S32.HI R15, RZ, 0x3, R15 ;  /* 0x00000003ff0f7819 */ /* 0x000fe4000001140f */
[----:B------:R-:W-:Y:S01]  /*1f00*/  IADD3 R12, PT, PT, -R9, RZ, RZ ;  /* 0x000000ff090c7210 */ /* 0x000fe20007ffe1ff */
[----:B------:R-:W-:Y:S01]  /*1f10*/  IMAD.IADD R13, R8, 0x1, -R13 ;  /* 0x00000001080d7824 */ /* 0x000fe200078e0a0d */
[----:B------:R-:W-:Y:S01]  /*1f20*/  IADD3 R16, PT, PT, -R16, RZ, RZ ;  /* 0x000000ff10107210 */ /* 0x000fe20007ffe1ff */
[----:B------:R-:W-:-:S03]  /*1f30*/  IMAD.IADD R15, R14, 0x1, -R15 ;  /* 0x000000010e0f7824 */ /* 0x000fc600078e0a0f */
[----:B------:R-:W-:Y:S02]  /*1f40*/  LEA.HI.SX32 R8, R13, R12, 0x1f ;  /* 0x0000000c0d087211 */ /* 0x000fe400078ffaff */
[----:B------:R-:W-:-:S03]  /*1f50*/  LEA.HI.SX32 R12, R15, R16, 0x1f ;  /* 0x000000100f0c7211 */ /* 0x000fc600078ffaff */
[----:B------:R-:W-:Y:S02]  /*1f60*/  IMAD.IADD R13, R13, 0x1, -R8 ;  /* 0x000000010d0d7824 */ /* 0x000fe400078e0a08 */
[----:B------:R-:W-:-:S03]  /*1f70*/  IMAD.IADD R15, R15, 0x1, -R12 ;  /* 0x000000010f0f7824 */ /* 0x000fc600078e0a0c */
[----:B------:R-:W-:Y:S01]  /*1f80*/  IADD3 R9, PT, PT, R13, 0x1, RZ ;  /* 0x000000010d097810 */ /* 0x000fe20007ffe0ff */
[----:B------:R-:W-:-:S03]  /*1f90*/  VIADD R17, R15, 0x1 ;  /* 0x000000010f117836 */ /* 0x000fc60000000000 */
[----:B------:R-:W-:Y:S02]  /*1fa0*/  LEA.HI.SX32 R9, R9, R8, 0x1f ;  /* 0x0000000809097211 */ /* 0x000fe400078ffaff */
[----:B------:R-:W-:-:S03]  /*1fb0*/  LEA.HI.SX32 R17, R17, R12, 0x1f ;  /* 0x0000000c11117211 */ /* 0x000fc600078ffaff */
[----:B------:R-:W-:Y:S01]  /*1fc0*/  IMAD.IADD R13, R13, 0x1, -R9 ;  /* 0x000000010d0d7824 */ /* 0x000fe200078e0a09 */
[----:B------:R-:W-:-:S04]  /*1fd0*/  IADD3 R15, PT, PT, R15, -R17, RZ ;  /* 0x800000110f0f7210 */ /* 0x000fc80007ffe0ff */
        /* <DEDUP_REMOVED lines=8> */
[----:B--2---:R-:W-:-:S04]  /*2060*/  IMAD.IADD R12, R12, 0x1, R19 ;  /* 0x000000010c0c7824 */ /* 0x004fc800078e0213 */
[----:B------:R-:W-:-:S05]  /*2070*/  VIADD R14, R12, 0x1 ;  /* 0x000000010c0e7836 */ /* 0x000fca0000000000 */
[----:B------:R-:W-:-:S04]  /*2080*/  SHF.R.S32.HI R14, RZ, 0x1, R14 ;  /* 0x00000001ff0e7819 */ /* 0x000fc8000001140e */
[----:B------:R-:W-:Y:S01]  /*2090*/  IADD3 R14, PT, PT, R19, -R14, RZ ;  /* 0x8000000e130e7210 */ /* 0x000fe20007ffe0ff */
[----:B---3--:R-:W-:-:S04]  /*20a0*/  IMAD.IADD R8, R8, 0x1, R21 ;  /* 0x0000000108087824 */ /* 0x008fc800078e0215 */
[----:B0-----:R-:W-:Y:S01]  /*20b0*/  VIADD R13, R14, 0x1 ;  /* 0x000000010e0d7836 */ /* 0x001fe20000000000 */
[----:B-1----:R-:W-:-:S04]  /*20c0*/  IADD3 R9, PT, PT, R8, 0x1, RZ ;  /* 0x0000000108097810 */ /* 0x002fc80007ffe0ff */
[----:B------:R-:W-:-:S04]  /*20d0*/  SHF.R.S32.HI R16, RZ, 0x1, R13 ;  /* 0x00000001ff107819 */ /* 0x000fc8000001140d */
[----:B------:R-:W-:-:S05]  /*20e0*/  LEA.HI.SX32 R16, R9, R16, 0x1f ;  /* 0x0000001009107211 */ /* 0x000fca00078ffaff */
[----:B------:R-:W-:-:S04]  /*20f0*/  IMAD.IADD R21, R21, 0x1, -R16 ;  /* 0x0000000115157824 */ /* 0x000fc800078e0a10 */
[----:B------:R-:W-:Y:S01]  /*2100*/  VIADD R9, R21, 0x1 ;  /* 0x0000000115097836 */ /* 0x000fe20000000000 */
[----:B------:R-:W-:-:S04]  /*2110*/  IADD3 R8, PT, PT, R8, R21, RZ ;  /* 0x0000001508087210 */ /* 0x000fc80007ffe0ff */
[----:B------:R-:W-:Y:S01]  /*2120*/  LEA.HI.SX32 R9, R9, R14, 0x1f ;  /* 0x0000000e09097211 */ /* 0x000fe200078ffaff */
[----:B------:R-:W-:-:S03]  /*2130*/  IMAD.MOV R21, RZ, RZ, -R21 ;  /* 0x000000ffff157224 */ /* 0x000fc600078e0a15 */
[----:B------:R-:W-:Y:S01]  /*2140*/  IADD3 R13, PT, PT, -R9, RZ, RZ ;  /* 0x000000ff090d7210 */ /* 0x000fe20007ffe1ff */
[----:B------:R-:W-:Y:S01]  /*2150*/  IMAD.IADD R12, R12, 0x1, R9 ;  /* 0x000000010c0c7824 */ /* 0x000fe200078e0209 */
[----:B------:R-:W-:-:S04]  /*2160*/  LEA.HI.SX32 R9, R8, R21, 0x1f ;  /* 0x0000001508097211 */ /* 0x000fc800078ffaff */
[----:B------:R-:W-:Y:S01]  /*2170*/  LEA.HI.SX32 R13, R12, R13, 0x1f ;  /* 0x0000000d0c0d7211 */ /* 0x000fe200078ffaff */
[----:B------:R-:W-:-:S04]  /*2180*/  IMAD R14, R9, R0, 0x4 ;  /* 0x00000004090e7424 */ /* 0x000fc800078e0200 */
[----:B------:R-:W-:Y:S01]  /*2190*/  IMAD R0, R13, R0, 0x4 ;  /* 0x000000040d007424 */ /* 0x000fe200078e0200 */
[----:B------:R-:W-:-:S04]  /*21a0*/  SHF.R.S32.HI R15, RZ, 0x3, R14 ;  /* 0x00000003ff0f7819 */ /* 0x000fc8000001140e */
[----:B------:R-:W-:Y:S01]  /*21b0*/  SHF.R.S32.HI R17, RZ, 0x3, R0 ;  /* 0x00000003ff117819 */ /* 0x000fe20000011400 */
[----:B------:R-:W-:-:S04]  /*21c0*/  IMAD.IADD R8, R8, 0x1, -R15 ;  /* 0x0000000108087824 */ /* 0x000fc800078e0a0f */
[----:B------:R-:W-:Y:S02]  /*21d0*/  IMAD.IADD R12, R12, 0x1, -R17 ;  /* 0x000000010c0c7824 */ /* 0x000fe400078e0a11 */
[----:B------:R-:W-:Y:S02]  /*21e0*/  IMAD R0, R8, 0x3, RZ ;  /* 0x0000000308007824 */ /* 0x000fe400078e02ff */
[----:B------:R-:W-:-:S03]  /*21f0*/  IMAD R14, R12, 0x3, RZ ;  /* 0x000000030c0e7824 */ /* 0x000fc600078e02ff */
[----:B------:R-:W-:Y:S02]  /*2200*/  SHF.R.S32.HI R15, RZ, 0x4, R0 ;  /* 0x00000004ff0f7819 */ /* 0x000fe40000011400 */
[----:B------:R-:W-:Y:S02]  /*2210*/  SHF.R.S32.HI R17, RZ, 0x4, R14 ;  /* 0x00000004ff117819 */ /* 0x000fe4000001140e */
[----:B------:R-:W-:Y:S02]  /*2220*/  LEA.HI.SX32 R9, R8, R9, 0x16 ;  /* 0x0000000908097211 */ /* 0x000fe400078fb2ff */
[----:B------:R-:W-:Y:S02]  /*2230*/  LEA.HI.SX32 R13, R12, R13, 0x16 ;  /* 0x0000000d0c0d7211 */ /* 0x000fe400078fb2ff */
[----:B------:R-:W-:Y:S02]  /*2240*/  LEA.HI.SX32 R0, R8, R15, 0x19 ;  /* 0x0000000f08007211 */ /* 0x000fe400078fcaff */
[----:B------:R-:W-:-:S02]  /*2250*/  LEA.HI.SX32 R14, R12, R17, 0x19 ;  /* 0x000000110c0e7211 */ /* 0x000fc400078fcaff */
[----:B------:R-:W-:-:S03]  /*2260*/  IADD3 R0, PT, PT, R9, -R0, RZ ;  /* 0x8000000009007210 */ /* 0x000fc60007ffe0ff */
[----:B------:R-:W-:Y:S02]  /*2270*/  IMAD.IADD R13, R13, 0x1, -R14 ;  /* 0x000000010d0d7824 */ /* 0x000fe400078e0a0e */
[----:B------:R-:W-:Y:S02]  /*2280*/  IMAD R9, R0, 0x3, RZ ;  /* 0x0000000300097824 */ /* 0x000fe400078e02ff */
[----:B------:R-:W-:-:S03]  /*2290*/  IMAD R14, R13, 0x3, RZ ;  /* 0x000000030d0e7824 */ /* 0x000fc600078e02ff */
[----:B------:R-:W-:Y:S02]  /*22a0*/  SHF.R.S32.HI R9, RZ, 0x3, R9 ;  /* 0x00000003ff097819 */ /* 0x000fe40000011409 */
[----:B------:R-:W-:Y:S01]  /*22b0*/  SHF.R.S32.HI R15, RZ, 0x3, R14 ;  /* 0x00000003ff0f7819 */ /* 0x000fe2000001140e */
[----:B------:R-:W-:Y:S01]  /*22c0*/  IMAD.MOV R0, RZ, RZ, -R0 ;  /* 0x000000ffff007224 */ /* 0x000fe200078e0a00 */
[----:B------:R-:W-:Y:S01]  /*22d0*/  IADD3 R9, PT, PT, R8, -R9, RZ ;  /* 0x8000000908097210 */ /* 0x000fe20007ffe0ff */
[----:B------:R-:W-:Y:S02]  /*22e0*/  IMAD.MOV R8, RZ, RZ, -R13 ;  /* 0x000000ffff087224 */ /* 0x000fe400078e0a0d */
[----:B------:R-:W-:Y:S01]  /*22f0*/  IMAD.IADD R15, R12, 0x1, -R15 ;  /* 0x000000010c0f7824 */ /* 0x000fe200078e0a0f */
[----:B------:R-:W-:-:S04]  /*2300*/  LEA.HI.SX32 R0, R9, R0, 0x1f ;  /* 0x0000000009007211 */ /* 0x000fc800078ffaff */
        /* <DEDUP_REMOVED lines=10> */
[----:B------:R0:W-:Y:S04]  /*23b0*/  STG.E desc[UR36][R2.64+-0x4], R15 ;  /* 0xfffffc0f02007986 */ /* 0x0001e8000c101924 */
[----:B------:R0:W-:Y:S04]  /*23c0*/  STG.E desc[UR36][R6.64+-0x4], R17 ;  /* 0xfffffc1106007986 */ /* 0x0001e8000c101924 */
[----:B------:R0:W-:Y:S02]  /*23d0*/  STG.E desc[UR36][R10.64+-0x4], R13 ;  /* 0xfffffc0d0a007986 */ /* 0x0001e4000c101924 */
.L_x_1:
[----:B------:R-:W-:Y:S05]  /*23e0*/  @P1 EXIT ;  /* 0x000000000000194d */ /* 0x000fea0003800000 */
[----:B------:R-:W1:Y:S01]  /*23f0*/  LDCU.64 UR6, c[0x0][0x380] ;  /* 0x00007000ff0677ac */ /* 0x000e620008000a00 */
[----:B------:R-:W3:Y:S01]  /*2400*/  LDCU.64 UR8, c[0x0][0x388] ;  /* 0x00007100ff0877ac */ /* 0x000ee20008000a00 */
[----:B-1----:R-:W-:-:S06]  /*2410*/  UIMAD.WIDE.U32 UR4, UR4, 0x4, UR6 ;  /* 0x00000004040478a5 */ /* 0x002fcc000f8e0006 */
[----:B0-2---:R-:W-:Y:S01]  /*2420*/  MOV R2, UR4 ;  /* 0x0000000400027c02 */ /* 0x005fe20008000f00 */
[----:B------:R-:W-:-:S05]  /*2430*/  IMAD.U32 R3, RZ, RZ, UR5 ;  /* 0x00000005ff037e24 */ /* 0x000fca000f8e00ff */
[----:B------:R-:W2:Y:S04]  /*2440*/  LDG.E R4, desc[UR36][R2.64+0xc] ;  /* 0x00000c2402047981 */ /* 0x000ea8000c1e1900 */
[----:B------:R-:W2:Y:S04]  /*2450*/  LDG.E R5, desc[UR36][R2.64+0x10] ;  /* 0x0000102402057981 */ /* 0x000ea8000c1e1900 */
[----:B------:R-:W4:Y:S04]  /*2460*/  LDG.E R0, desc[UR36][R2.64+0x8] ;  /* 0x0000082402007981 */ /* 0x000f28000c1e1900 */
[----:B------:R-:W4:Y:S01]  /*2470*/  LDG.E R7, desc[UR36][R2.64+0x14] ;  /* 0x0000142402077981 */ /* 0x000f22000c1e1900 */
[----:B---3--:R-:W-:-:S04]  /*2480*/  UIADD3 UR4, UPT, UPT, UR10, UR9, URZ ;  /* 0x000000090a047290 */ /* 0x008fc8000fffe0ff */
[----:B------:R-:W-:Y:S01]  /*2490*/  UIMAD.WIDE UR4, UR4, 0x4, UR6 ;  /* 0x00000004040478a5 */ /* 0x000fe2000f8e0206 */
[----:B--2---:R-:W-:-:S05]  /*24a0*/  IMAD.IADD R4, R4, 0x1, R5 ;  /* 0x0000000104047824 */ /* 0x004fca00078e0205 */
[----:B------:R-:W-:Y:S01]  /*24b0*/  IADD3 R6, PT, PT, R4, 0x1, RZ ;  /* 0x0000000104067810 */ /* 0x000fe20007ffe0ff */
[----:B----4-:R-:W-:-:S03]  /*24c0*/  IMAD.IADD R0, R0, 0x1, R7 ;  /* 0x0000000100007824 */ /* 0x010fc600078e0207 */
[----:B------:R-:W-:-:S05]  /*24d0*/  SHF.R.S32.HI R6, RZ, 0x1, R6 ;  /* 0x00000001ff067819 */ /* 0x000fca0000011406 */
[----:B------:R-:W-:Y:S02]  /*24e0*/  IMAD.IADD R6, R5, 0x1, -R6 ;  /* 0x0000000105067824 */ /* 0x000fe400078e0a06 */
[----:B------:R-:W-:-:S03]  /*24f0*/  VIADD R5, R0, 0x1 ;  /* 0x0000000100057836 */ /* 0x000fc60000000000 */
[----:B------:R-:W-:-:S04]  /*2500*/  IADD3 R8, PT, PT, R6, 0x1, RZ ;  /* 0x0000000106087810 */ /* 0x000fc80007ffe0ff */
[----:B------:R-:W-:-:S04]  /*2510*/  SHF.R.S32.HI R8, RZ, 0x1, R8 ;  /* 0x00000001ff087819 */ /* 0x000fc80000011408 */
[----:B------:R-:W-:-:S05]  /*2520*/  LEA.HI.SX32 R8, R5, R8, 0x1f ;  /* 0x0000000805087211 */ /* 0x000fca00078ffaff */
[----:B------:R-:W-:-:S05]  /*2530*/  IMAD.IADD R7, R7, 0x1, -R8 ;  /* 0x0000000107077824 */ /* 0x000fca00078e0a08 */
[----:B------:R-:W-:-:S04]  /*2540*/  IADD3 R5, PT, PT, R7, 0x1, RZ ;  /* 0x0000000107057810 */ /* 0x000fc80007ffe0ff */
[----:B------:R-:W-:Y:S01]  /*2550*/  LEA.HI.SX32 R5, R5, R6, 0x1f ;  /* 0x0000000605057211 */ /* 0x000fe200078ffaff */
[--C-:B------:R-:W-:Y:S02]  /*2560*/  IMAD.IADD R6, R0, 0x1, R7.reuse ;  /* 0x0000000100067824 */ /* 0x100fe400078e0207 */
[----:B------:R-:W-:Y:S01]  /*2570*/  IMAD.MOV R7, RZ, RZ, -R7 ;  /* 0x000000ffff077224 */ /* 0x000fe200078e0a07 */
[----:B------:R-:W-:Y:S01]  /*2580*/  IADD3 R4, PT, PT, R4, R5, RZ ;  /* 0x0000000504047210 */ /* 0x000fe20007ffe0ff */
[----:B------:R-:W-:Y:S02]  /*2590*/  IMAD.MOV R9, RZ, RZ, -R5 ;  /* 0x000000ffff097224 */ /* 0x000fe400078e0a05 */
[----:B------:R-:W-:Y:S01]  /*25a0*/  IMAD.MOV.U32 R0, RZ, RZ, 0x3 ;  /* 0x00000003ff007424 */ /* 0x000fe200078e00ff */
[----:B------:R-:W-:Y:S02]  /*25b0*/  LEA.HI.SX32 R5, R6, R7, 0x1f ;  /* 0x0000000706057211 */ /* 0x000fe400078ffaff */
[----:B------:R-:W-:-:S03]  /*25c0*/  LEA.HI.SX32 R7, R4, R9, 0x1f ;  /* 0x0000000904077211 */ /* 0x000fc600078ffaff */
[-C--:B------:R-:W-:Y:S02]  /*25d0*/  IMAD R8, R5, R0.reuse, 0x4 ;  /* 0x0000000405087424 */ /* 0x080fe400078e0200 */
[----:B------:R-:W-:-:S03]  /*25e0*/  IMAD R10, R7, R0, 0x4 ;  /* 0x00000004070a7424 */ /* 0x000fc600078e0200 */
[----:B------:R-:W-:Y:S02]  /*25f0*/  SHF.R.S32.HI R9, RZ, 0x3, R8 ;  /* 0x00000003ff097819 */ /* 0x000fe40000011408 */
[----:B------:R-:W-:Y:S02]  /*2600*/  SHF.R.S32.HI R11, RZ, 0x3, R10 ;  /* 0x00000003ff0b7819 */ /* 0x000fe4000001140a */
[----:B------:R-:W-:-:S03]  /*2610*/  IADD3 R6, PT, PT, R6, -R9, RZ ;  /* 0x8000000906067210 */ /* 0x000fc60007ffe0ff */
[----:B------:R-:W-:Y:S01]  /*2620*/  IMAD.IADD R4, R4, 0x1, -R11 ;  /* 0x0000000104047824 */ /* 0x000fe200078e0a0b */
[C---:B------:R-:W-:Y:S01]  /*2630*/  LEA.HI.SX32 R5, R6.reuse, R5, 0x16 ;  /* 0x0000000506057211 */ /* 0x040fe200078fb2ff */
[----:B------:R-:W-:Y:S02]  /*2640*/  IMAD R8, R6, 0x3, RZ ;  /* 0x0000000306087824 */ /* 0x000fe400078e02ff */
[C---:B------:R-:W-:Y:S01]  /*2650*/  IMAD R10, R4.reuse, 0x3, RZ ;  /* 0x00000003040a7824 */ /* 0x040fe200078e02ff */
[----:B------:R-:W-:Y:S02]  /*2660*/  LEA.HI.SX32 R7, R4, R7, 0x16 ;  /* 0x0000000704077211 */ /* 0x000fe400078fb2ff */
[----:B------:R-:W-:Y:S02]  /*2670*/  SHF.R.S32.HI R9, RZ, 0x4, R8 ;  /* 0x00000004ff097819 */ /* 0x000fe40000011408 */
[----:B------:R-:W-:Y:S02]  /*2680*/  SHF.R.S32.HI R11, RZ, 0x4, R10 ;  /* 0x00000004ff0b7819 */ /* 0x000fe4000001140a */
[----:B------:R-:W-:-:S02]  /*2690*/  LEA.HI.SX32 R8, R6, R9, 0x19 ;  /* 0x0000000906087211 */ /* 0x000fc400078fcaff */
[----:B------:R-:W-:-:S03]  /*26a0*/  LEA.HI.SX32 R10, R4, R11, 0x19 ;  /* 0x0000000b040a7211 */ /* 0x000fc600078fcaff */
[----:B------:R-:W-:Y:S01]  /*26b0*/  IMAD.IADD R5, R5, 0x1, -R8 ;  /* 0x0000000105057824 */ /* 0x000fe200078e0a08 */
[----:B------:R-:W-:-:S03]  /*26c0*/  IADD3 R10, PT, PT, R7, -R10, RZ ;  /* 0x8000000a070a7210 */ /* 0x000fc60007ffe0ff */
[----:B------:R-:W-:Y:S02]  /*26d0*/  IMAD R7, R5, 0x3, RZ ;  /* 0x0000000305077824 */ /* 0x000fe400078e02ff */
[----:B------:R-:W-:Y:S02]  /*26e0*/  IMAD R8, R10, 0x3, RZ ;  /* 0x000000030a087824 */ /* 0x000fe400078e02ff */
[----:B------:R-:W-:Y:S01]  /*26f0*/  IMAD.MOV R10, RZ, RZ, -R10 ;  /* 0x000000ffff0a7224 */ /* 0x000fe200078e0a0a */
[----:B------:R-:W-:Y:S02]  /*2700*/  SHF.R.S32.HI R7, RZ, 0x3, R7 ;  /* 0x00000003ff077819 */ /* 0x000fe40000011407 */
[----:B------:R-:W-:-:S03]  /*2710*/  SHF.R.S32.HI R9, RZ, 0x3, R8 ;  /* 0x00000003ff097819 */ /* 0x000fc60000011408 */
[----:B------:R-:W-:Y:S01]  /*2720*/  IMAD.IADD R7, R6, 0x1, -R7 ;  /* 0x0000000106077824 */ /* 0x000fe200078e0a07 */
[----:B------:R-:W-:Y:S01]  /*2730*/  IADD3 R9, PT, PT, R4, -R9, RZ ;  /* 0x8000000904097210 */ /* 0x000fe20007ffe0ff */
[----:B------:R-:W-:-:S05]  /*2740*/  IMAD.MOV R6, RZ, RZ, -R5 ;  /* 0x000000ffff067224 */ /* 0x000fca00078e0a05 */
[----:B------:R-:W-:Y:S02]  /*2750*/  LEA.HI.SX32 R4, R7, R6, 0x1f ;  /* 0x0000000607047211 */ /* 0x000fe400078ffaff */
[----:B------:R-:W-:-:S03]  /*2760*/  LEA.HI.SX32 R6, R9, R10, 0x1f ;  /* 0x0000000a09067211 */ /* 0x000fc600078ffaff */
[----:B------:R-:W-:Y:S01]  /*2770*/  IMAD.IADD R7, R7, 0x1, -R4 ;  /* 0x0000000107077824 */ /* 0x000fe200078e0a04 */
[----:B------:R-:W-:-:S03]  /*2780*/  IADD3 R9, PT, PT, R9, -R6, RZ ;  /* 0x8000000609097210 */ /* 0x000fc60007ffe0ff */
[----:B------:R-:W-:Y:S02]  /*2790*/  VIADD R5, R7, 0x1 ;  /* 0x0000000107057836 */ /* 0x000fe40000000000 */
[----:B------:R-:W-:-:S03]  /*27a0*/  VIADD R11, R9, 0x1 ;  /* 0x00000001090b7836 */ /* 0x000fc60000000000 */
[----:B------:R-:W-:Y:S01]  /*27b0*/  LEA.HI.SX32 R8, R5, R4, 0x1f ;  /* 0x0000000405087211 */ /* 0x000fe200078ffaff */
[----:B------:R-:W-:Y:S01]  /*27c0*/  IMAD.U32 R4, RZ, RZ, UR4 ;  /* 0x00000004ff047e24 */ /* 0x000fe2000f8e00ff */
[----:B------:R-:W-:Y:S02]  /*27d0*/  LEA.HI.SX32 R11, R11, R6, 0x1f ;  /* 0x000000060b0b7211 */ /* 0x000fe400078ffaff */
[----:B------:R-:W-:Y:S01]  /*27e0*/  IADD3 R7, PT, PT, R7, -R8, RZ ;  /* 0x8000000807077210 */ /* 0x000fe20007ffe0ff */
[----:B------:R-:W-:Y:S01]  /*27f0*/  STG.E desc[UR36][R2.64+0x14], R8 ;  /* 0x0000140802007986 */ /* 0x000fe2000c101924 */
[----:B------:R-:W-:Y:S01]  /*2800*/  MOV R5, UR5 ;  /* 0x0000000500057c02 */ /* 0x000fe20008000f00 */
[----:B------:R-:W-:Y:S02]  /*2810*/  IMAD.IADD R9, R9, 0x1, -R11 ;  /* 0x0000000109097824 */ /* 0x000fe400078e0a0b */
[----:B------:R-:W-:Y:S04]  /*2820*/  STG.E desc[UR36][R2.64+0x8], R7 ;  /* 0x0000080702007986 */ /* 0x000fe8000c101924 */
[----:B------:R-:W-:Y:S04]  /*2830*/  STG.E desc[UR36][R2.64+0x10], R11 ;  /* 0x0000100b02007986 */ /* 0x000fe8000c101924 */
[----:B------:R0:W-:Y:S04]  /*2840*/  STG.E desc[UR36][R2.64+0xc], R9 ;  /* 0x00000c0902007986 */ /* 0x0001e8000c101924 */
[----:B------:R-:W2:Y:S04]  /*2850*/  LDG.E R10, desc[UR36][R4.64+0x4] ;  /* 0x00000424040a7981 */ /* 0x000ea8000c1e1900 */
[----:B------:R-:W2:Y:S04]  /*2860*/  LDG.E R13, desc[UR36][R4.64+0x8] ;  /* 0x00000824040d7981 */ /* 0x000ea8000c1e1900 */
[----:B------:R-:W3:Y:S04]  /*2870*/  LDG.E R6, desc[UR36][R4.64] ;  /* 0x0000002404067981 */ /* 0x000ee8000c1e1900 */
[----:B------:R-:W3:Y:S01]  /*2880*/  LDG.E R15, desc[UR36][R4.64+0xc] ;  /* 0x00000c24040f7981 */ /* 0x000ee2000c1e1900 */
[----:B------:R-:W-:-:S04]  /*2890*/  UIADD3 UR4, UPT, UPT, UR8, -0x2, URZ ;  /* 0xfffffffe08047890 */ /* 0x000fc8000fffe0ff */
[----:B------:R-:W-:-:S04]  /*28a0*/  UIMAD UR8, UR4, UR9, URZ ;  /* 0x00000009040872a4 */ /* 0x000fc8000f8e02ff */
[----:B------:R-:W-:-:S04]  /*28b0*/  UIADD3 UR4, UPT, UPT, UR10, UR8, URZ ;  /* 0x000000080a047290 */ /* 0x000fc8000fffe0ff */
[----:B------:R-:W-:Y:S01]  /*28c0*/  UIMAD.WIDE UR4, UR4, 0x4, UR6 ;  /* 0x00000004040478a5 */ /* 0x000fe2000f8e0206 */
[----:B--2---:R-:W-:-:S04]  /*28d0*/  IMAD.IADD R10, R10, 0x1, R13 ;  /* 0x000000010a0a7824 */ /* 0x004fc800078e020d */
[----:B------:R-:W-:Y:S02]  /*28e0*/  VIADD R12, R10, 0x1 ;  /* 0x000000010a0c7836 */ /* 0x000fe40000000000 */
[----:B---3--:R-:W-:-:S03]  /*28f0*/  IMAD.IADD R6, R6, 0x1, R15 ;  /* 0x0000000106067824 */ /* 0x008fc600078e020f */
[----:B------:R-:W-:-:S04]  /*2900*/  SHF.R.S32.HI R12, RZ, 0x1, R12 ;  /* 0x00000001ff0c7819 */ /* 0x000fc8000001140c */
[----:B------:R-:W-:Y:S02]  /*2910*/  IADD3 R12, PT, PT, R13, -R12, RZ ;  /* 0x8000000c0d0c7210 */ /* 0x000fe40007ffe0ff */
[----:B0-----:R-:W-:-:S03]  /*2920*/  IADD3 R2, PT, PT, R6, 0x1, RZ ;  /* 0x0000000106027810 */ /* 0x001fc60007ffe0ff */
[----:B------:R-:W-:-:S05]  /*2930*/  VIADD R7, R12, 0x1 ;  /* 0x000000010c077836 */ /* 0x000fca0000000000 */
[----:B------:R-:W-:-:S04]  /*2940*/  SHF.R.S32.HI R7, RZ, 0x1, R7 ;  /* 0x00000001ff077819 */ /* 0x000fc80000011407 */
[----:B------:R-:W-:-:S05]  /*2950*/  LEA.HI.SX32 R2, R2, R7, 0x1f ;  /* 0x0000000702027211 */ /* 0x000fca00078ffaff */
[----:B------:R-:W-:-:S04]  /*2960*/  IMAD.IADD R15, R15, 0x1, -R2 ;  /* 0x000000010f0f7824 */ /* 0x000fc800078e0a02 */
[----:B------:R-:W-:Y:S01]  /*2970*/  VIADD R3, R15, 0x1 ;  /* 0x000000010f037836 */ /* 0x000fe20000000000 */
[----:B------:R-:W-:Y:S01]  /*2980*/  IADD3 R6, PT, PT, R6, R15, RZ ;  /* 0x0000000f06067210 */ /* 0x000fe20007ffe0ff */
[----:B------:R-:W-:-:S03]  /*2990*/  IMAD.MOV R15, RZ, RZ, -R15 ;  /* 0x000000ffff0f7224 */ /* 0x000fc600078e0a0f */
[----:B------:R-:W-:-:S04]  /*29a0*/  LEA.HI.SX32 R3, R3, R12, 0x1f ;  /* 0x0000000c03037211 */ /* 0x000fc800078ffaff */
        /* <DEDUP_REMOVED lines=17> */
[----:B------:R-:W-:Y:S02]  /*2ac0*/  LEA.HI.SX32 R8, R10, R11, 0x19 ;  /* 0x0000000b0a087211 */ /* 0x000fe400078fcaff */
[----:B------:R-:W-:-:S03]  /*2ad0*/  IADD3 R2, PT, PT, R3, -R2, RZ ;  /* 0x8000000203027210 */ /* 0x000fc60007ffe0ff */
[----:B------:R-:W-:Y:S02]  /*2ae0*/  IMAD.IADD R7, R7, 0x1, -R8 ;  /* 0x0000000107077824 */ /* 0x000fe400078e0a08 */
[----:B------:R-:W-:Y:S02]  /*2af0*/  IMAD R3, R2, 0x3, RZ ;  /* 0x0000000302037824 */ /* 0x000fe400078e02ff */
[----:B------:R-:W-:Y:S02]  /*2b00*/  IMAD R8, R7, 0x3, RZ ;  /* 0x0000000307087824 */ /* 0x000fe400078e02ff */
[----:B------:R-:W-:Y:S01]  /*2b10*/  IMAD.MOV R2, RZ, RZ, -R2 ;  /* 0x000000ffff027224 */ /* 0x000fe200078e0a02 */
[----:B------:R-:W-:Y:S02]  /*2b20*/  SHF.R.S32.HI R3, RZ, 0x3, R3 ;  /* 0x00000003ff037819 */ /* 0x000fe40000011403 */
[----:B------:R-:W-:Y:S02]  /*2b30*/  SHF.R.S32.HI R9, RZ, 0x3, R8 ;  /* 0x00000003ff097819 */ /* 0x000fe40000011408 */
[----:B------:R-:W-:Y:S01]  /*2b40*/  IADD3 R3, PT, PT, R6, -R3, RZ ;  /* 0x8000000306037210 */ /* 0x000fe20007ffe0ff */
[----:B------:R-:W-:-:S02]  /*2b50*/  IMAD.MOV R6, RZ, RZ, -R7 ;  /* 0x000000ffff067224 */ /* 0x000fc400078e0a07 */
        /* <DEDUP_REMOVED lines=8> */
[----:B------:R-:W-:Y:S02]  /*2be0*/  LEA.HI.SX32 R11, R11, R6, 0x1f ;  /* 0x000000060b0b7211 */ /* 0x000fe400078ffaff */
[----:B------:R-:W-:Y:S01]  /*2bf0*/  MOV R2, UR4 ;  /* 0x0000000400027c02 */ /* 0x000fe20008000f00 */
[----:B------:R-:W-:Y:S01]  /*2c00*/  IMAD.IADD R13, R3, 0x1, -R7 ;  /* 0x00000001030d7824 */ /* 0x000fe200078e0a07 */
[----:B------:R-:W-:Y:S01]  /*2c10*/  STG.E desc[UR36][R4.64+0xc], R7 ;  /* 0x00000c0704007986 */ /* 0x000fe2000c101924 */
[----:B------:R-:W-:Y:S02]  /*2c20*/  IMAD.IADD R9, R9, 0x1, -R11 ;  /* 0x0000000109097824 */ /* 0x000fe400078e0a0b */
[----:B------:R-:W-:Y:S01]  /*2c30*/  IMAD.U32 R3, RZ, RZ, UR5 ;  /* 0x00000005ff037e24 */ /* 0x000fe2000f8e00ff */
[----:B------:R-:W-:Y:S04]  /*2c40*/  STG.E desc[UR36][R4.64], R13 ;  /* 0x0000000d04007986 */ /* 0x000fe8000c101924 */
[----:B------:R-:W-:Y:S04]  /*2c50*/  STG.E desc[UR36][R4.64+0x8], R11 ;  /* 0x0000080b04007986 */ /* 0x000fe8000c101924 */
[----:B------:R0:W-:Y:S04]  /*2c60*/  STG.E desc[UR36][R4.64+0x4], R9 ;  /* 0x0000040904007986 */ /* 0x0001e8000c101924 */
[----:B------:R-:W2:Y:S04]  /*2c70*/  LDG.E R8, desc[UR36][R2.64+0x4] ;  /* 0x0000042402087981 */ /* 0x000ea8000c1e1900 */
[----:B------:R-:W2:Y:S04]  /*2c80*/  LDG.E R15, desc[UR36][R2.64+0x8] ;  /* 0x00000824020f7981 */ /* 0x000ea8000c1e1900 */
[----:B------:R-:W3:Y:S04]  /*2c90*/  LDG.E R6, desc[UR36][R2.64] ;  /* 0x0000002402067981 */ /* 0x000ee8000c1e1900 */
[----:B------:R-:W3:Y:S01]  /*2ca0*/  LDG.E R17, desc[UR36][R2.64+0xc] ;  /* 0x00000c2402117981 */ /* 0x000ee2000c1e1900 */
[----:B------:R-:W-:Y:S01]  /*2cb0*/  UIMAD.WIDE UR4, UR9, 0x4, UR4 ;  /* 0x00000004090478a5 */ /* 0x000fe2000f8e0204 */
[----:B--2---:R-:W-:-:S05]  /*2cc0*/  IMAD.IADD R8, R8, 0x1, R15 ;  /* 0x0000000108087824 */ /* 0x004fca00078e020f */
[----:B------:R-:W-:Y:S01]  /*2cd0*/  IADD3 R10, PT, PT, R8, 0x1, RZ ;  /* 0x00000001080a7810 */ /* 0x000fe20007ffe0ff */
[----:B---3--:R-:W-:-:S03]  /*2ce0*/  IMAD.IADD R6, R6, 0x1, R17 ;  /* 0x0000000106067824 */ /* 0x008fc600078e0211 */
[----:B------:R-:W-:Y:S01]  /*2cf0*/  SHF.R.S32.HI R10, RZ, 0x1, R10 ;  /* 0x00000001ff0a7819 */ /* 0x000fe2000001140a */
[----:B0-----:R-:W-:-:S04]  /*2d00*/  VIADD R4, R6, 0x1 ;  /* 0x0000000106047836 */ /* 0x001fc80000000000 */
[----:B------:R-:W-:-:S05]  /*2d10*/  IMAD.IADD R10, R15, 0x1, -R10 ;  /* 0x000000010f0a7824 */ /* 0x000fca00078e0a0a */
[----:B------:R-:W-:-:S04]  /*2d20*/  IADD3 R7, PT, PT, R10, 0x1, RZ ;  /* 0x000000010a077810 */ /* 0x000fc80007ffe0ff */
[----:B------:R-:W-:-:S04]  /*2d30*/  SHF.R.S32.HI R7, RZ, 0x1, R7 ;  /* 0x00000001ff077819 */ /* 0x000fc80000011407 */
[----:B------:R-:W-:-:S05]  /*2d40*/  LEA.HI.SX32 R4, R4, R7, 0x1f ;  /* 0x0000000704047211 */ /* 0x000fca00078ffaff */
[----:B------:R-:W-:-:S04]  /*2d50*/  IMAD.IADD R17, R17, 0x1, -R4 ;  /* 0x0000000111117824 */ /* 0x000fc800078e0a04 */
[--C-:B------:R-:W-:Y:S01]  /*2d60*/  IMAD.IADD R6, R6, 0x1, R17.reuse ;  /* 0x0000000106067824 */ /* 0x100fe200078e0211 */
[----:B------:R-:W-:Y:S01]  /*2d70*/  IADD3 R5, PT, PT, R17, 0x1, RZ ;  /* 0x0000000111057810 */ /* 0x000fe20007ffe0ff */
[----:B------:R-:W-:-:S03]  /*2d80*/  IMAD.MOV R17, RZ, RZ, -R17 ;  /* 0x000000ffff117224 */ /* 0x000fc600078e0a11 */
[----:B------:R-:W-:-:S04]  /*2d90*/  LEA.HI.SX32 R5, R5, R10, 0x1f ;  /* 0x0000000a05057211 */ /* 0x000fc800078ffaff */
[----:B------:R-:W-:Y:S01]  /*2da0*/  IADD3 R8, PT, PT, R8, R5, RZ ;  /* 0x0000000508087210 */ /* 0x000fe20007ffe0ff */
[----:B------:R-:W-:Y:S01]  /*2db0*/  IMAD.MOV R7, RZ, RZ, -R5 ;  /* 0x000000ffff077224 */ /* 0x000fe200078e0a05 */
        /* <DEDUP_REMOVED lines=8> */
[C---:B------:R-:W-:Y:S01]  /*2e40*/  IMAD R4, R6.reuse, 0x3, RZ ;  /* 0x0000000306047824 */ /* 0x040fe200078e02ff */
[----:B------:R-:W-:Y:S02]  /*2e50*/  LEA.HI.SX32 R5, R6, R5, 0x16 ;  /* 0x0000000506057211 */ /* 0x000fe400078fb2ff */
[C---:B------:R-:W-:Y:S01]  /*2e60*/  LEA.HI.SX32 R7, R8.reuse, R7, 0x16 ;  /* 0x0000000708077211 */ /* 0x040fe200078fb2ff */
[----:B------:R-:W-:Y:S01]  /*2e70*/  IMAD R10, R8, 0x3, RZ ;  /* 0x00000003080a7824 */ /* 0x000fe200078e02ff */
[----:B------:R-:W-:-:S04]  /*2e80*/  SHF.R.S32.HI R9, RZ, 0x4, R4 ;  /* 0x00000004ff097819 */ /* 0x000fc80000011404 */
[----:B------:R-:W-:Y:S02]  /*2e90*/  SHF.R.S32.HI R11, RZ, 0x4, R10 ;  /* 0x00000004ff0b7819 */ /* 0x000fe4000001140a */
[----:B------:R-:W-:Y:S02]  /*2ea0*/  LEA.HI.SX32 R4, R6, R9, 0x19 ;  /* 0x0000000906047211 */ /* 0x000fe400078fcaff */
[----:B------:R-:W-:-:S03]  /*2eb0*/  LEA.HI.SX32 R10, R8, R11, 0x19 ;  /* 0x0000000b080a7211 */ /* 0x000fc600078fcaff */
[----:B------:R-:W-:Y:S02]  /*2ec0*/  IMAD.IADD R4, R5, 0x1, -R4 ;  /* 0x0000000105047824 */ /* 0x000fe400078e0a04 */
[----:B------:R-:W-:Y:S02]  /*2ed0*/  IMAD.IADD R7, R7, 0x1, -R10 ;  /* 0x0000000107077824 */ /* 0x000fe400078e0a0a */
[C---:B------:R-:W-:Y:S01]  /*2ee0*/  IMAD R5, R4.reuse, 0x3, RZ ;  /* 0x0000000304057824 */ /* 0x040fe200078e02ff */
[----:B------:R-:W-:Y:S01]  /*2ef0*/  IADD3 R4, PT, PT, -R4, RZ, RZ ;  /* 0x000000ff04047210 */ /* 0x000fe20007ffe1ff */
[----:B------:R-:W-:-:S03]  /*2f00*/  IMAD R9, R7, 0x3, RZ ;  /* 0x0000000307097824 */ /* 0x000fc600078e02ff */
[----:B------:R-:W-:Y:S02]  /*2f10*/  SHF.R.S32.HI R5, RZ, 0x3, R5 ;  /* 0x00000003ff057819 */ /* 0x000fe40000011405 */
[----:B------:R-:W-:-:S03]  /*2f20*/  SHF.R.S32.HI R9, RZ, 0x3, R9 ;  /* 0x00000003ff097819 */ /* 0x000fc60000011409 */
        /* <DEDUP_REMOVED lines=9> */
[----:B------:R-:W-:Y:S01]  /*2fc0*/  LEA.HI.SX32 R7, R7, R4, 0x1f ;  /* 0x0000000407077211 */ /* 0x000fe200078ffaff */
[----:B------:R-:W-:Y:S01]  /*2fd0*/  IMAD.U32 R4, RZ, RZ, UR4 ;  /* 0x00000004ff047e24 */ /* 0x000fe2000f8e00ff */
[----:B------:R-:W-:-:S03]  /*2fe0*/  LEA.HI.SX32 R11, R11, R6, 0x1f ;  /* 0x000000060b0b7211 */ /* 0x000fc600078ffaff */
[----:B------:R-:W-:Y:S01]  /*2ff0*/  IMAD.IADD R13, R5, 0x1, -R7 ;  /* 0x00000001050d7824 */ /* 0x000fe200078e0a07 */
[----:B------:R-:W-:Y:S01]  /*3000*/  IADD3 R9, PT, PT, R9, -R11, RZ ;  /* 0x8000000b09097210 */ /* 0x000fe20007ffe0ff */
[----:B------:R-:W-:Y:S01]  /*3010*/  IMAD.U32 R5, RZ, RZ, UR5 ;  /* 0x00000005ff057e24 */ /* 0x000fe2000f8e00ff */
[----:B------:R-:W-:Y:S04]  /*3020*/  STG.E desc[UR36][R2.64+0xc], R7 ;  /* 0x00000c0702007986 */ /* 0x000fe8000c101924 */
        /* <DEDUP_REMOVED lines=8> */
[----:B------:R-:W-:Y:S01]  /*30b0*/  VIADD R10, R8, 0x1 ;  /* 0x00000001080a7836 */ /* 0x000fe20000000000 */
[----:B---3--:R-:W-:-:S04]  /*30c0*/  IADD3 R6, PT, PT, R6, R17, RZ ;  /* 0x0000001106067210 */ /* 0x008fc80007ffe0ff */
[----:B------:R-:W-:Y:S01]  /*30d0*/  SHF.R.S32.HI R10, RZ, 0x1, R10 ;  /* 0x00000001ff0a7819 */ /* 0x000fe2000001140a */
[----:B0-----:R-:W-:-:S04]  /*30e0*/  VIADD R2, R6, 0x1 ;  /* 0x0000000106027836 */ /* 0x001fc80000000000 */
[----:B------:R-:W-:-:S04]  /*30f0*/  IMAD.IADD R10, R15, 0x1, -R10 ;  /* 0x000000010f0a7824 */ /* 0x000fc800078e0a0a */
[----:B------:R-:W-:-:S05]  /*3100*/  VIADD R7, R10, 0x1 ;  /* 0x000000010a077836 */ /* 0x000fca0000000000 */
[----:B------:R-:W-:-:S04]  /*3110*/  SHF.R.S32.HI R7, RZ, 0x1, R7 ;  /* 0x00000001ff077819 */ /* 0x000fc80000011407 */
[----:B------:R-:W-:-:S04]  /*3120*/  LEA.HI.SX32 R2, R2, R7, 0x1f ;  /* 0x0000000702027211 */ /* 0x000fc800078ffaff */
[----:B------:R-:W-:-:S05]  /*3130*/  IADD3 R17, PT, PT, R17, -R2, RZ ;  /* 0x8000000211117210 */ /* 0x000fca0007ffe0ff */
[C---:B------:R-:W-:Y:S02]  /*3140*/  VIADD R3, R17.reuse, 0x1 ;  /* 0x0000000111037836 */ /* 0x040fe40000000000 */
[----:B------:R-:W-:Y:S01]  /*3150*/  IMAD.IADD R6, R6, 0x1, R17 ;  /* 0x0000000106067824 */ /* 0x000fe200078e0211 */
[----:B------:R-:W-:Y:S02]  /*3160*/  IADD3 R17, PT, PT, -R17, RZ, RZ ;  /* 0x000000ff11117210 */ /* 0x000fe40007ffe1ff */
[----:B------:R-:W-:-:S05]  /*3170*/  LEA.HI.SX32 R3, R3, R10, 0x1f ;  /* 0x0000000a03037211 */ /* 0x000fca00078ffaff */
        /* <DEDUP_REMOVED lines=36> */
[----:B------:R-:W-:Y:S01]  /*33c0*/  IADD3 R3, PT, PT, R3, -R7, RZ ;  /* 0x8000000703037210 */ /* 0x000fe20007ffe0ff */
[----:B------:R0:W-:Y:S02]  /*33d0*/  STG.E desc[UR36][R4.64+0xc], R7 ;  /* 0x00000c0704007986 */ /* 0x0001e4000c101924 */
[----:B------:R-:W-:Y:S02]  /*33e0*/  IMAD.IADD R9, R9, 0x1, -R11 ;  /* 0x0000000109097824 */ /* 0x000fe400078e0a0b */
[----:B------:R0:W-:Y:S04]  /*33f0*/  STG.E desc[UR36][R4.64], R3 ;  /* 0x0000000304007986 */ /* 0x0001e8000c101924 */
[----:B------:R0:W-:Y:S04]  /*3400*/  STG.E desc[UR36][R4.64+0x8], R11 ;  /* 0x0000080b04007986 */ /* 0x0001e8000c101924 */
[----:B------:R0:W-:Y:S01]  /*3410*/  STG.E desc[UR36][R4.64+0x4], R9 ;  /* 0x0000040904007986 */ /* 0x0001e2000c101924 */
[----:B------:R-:W-:Y:S05]  /*3420*/  @P0 EXIT ;  /* 0x000000000000094d */ /* 0x000fea0003800000 */
[----:B0-----:R-:W0:Y:S01]  /*3430*/  LDC.64 R2, c[0x0][0x380] ;  /* 0x0000e000ff027b82 */ /* 0x001e220000000a00 */
[----:B------:R-:W-:-:S06]  /*3440*/  UIMAD.WIDE UR10, UR9, 0x4, UR6 ;  /* 0x00000004090a78a5 */ /* 0x000fcc000f8e0206 */
[----:B------:R-:W-:Y:S01]  /*3450*/  IMAD.U32 R4, RZ, RZ, UR10 ;  /* 0x0000000aff047e24 */ /* 0x000fe2000f8e00ff */
[----:B------:R-:W-:-:S05]  /*3460*/  MOV R5, UR11 ;  /* 0x0000000b00057c02 */ /* 0x000fca0008000f00 */
[----:B------:R-:W2:Y:S04]  /*3470*/  LDG.E R4, desc[UR36][R4.64] ;  /* 0x0000002404047981 */ /* 0x000ea8000c1e1900 */
[----:B0-----:R-:W2:Y:S01]  /*3480*/  LDG.E R9, desc[UR36][R2.64+0x4] ;  /* 0x0000042402097981 */ /* 0x001ea2000c1e1900 */
[----:B------:R-:W-:Y:S02]  /*3490*/  IMAD.U32 R7, RZ, RZ, UR11 ;  /* 0x0000000bff077e24 */ /* 0x000fe4000f8e00ff */
[----:B------:R-:W-:Y:S01]  /*34a0*/  IMAD.U32 R6, RZ, RZ, UR10 ;  /* 0x0000000aff067e24 */ /* 0x000fe2000f8e00ff */
[----:B------:R-:W3:Y:S04]  /*34b0*/  LDG.E R8, desc[UR36][R2.64] ;  /* 0x0000002402087981 */ /* 0x000ee8000c1e1900 */
[----:B------:R-:W3:Y:S01]  /*34c0*/  LDG.E R7, desc[UR36][R6.64+0x4] ;  /* 0x0000042406077981 */ /* 0x000ee2000c1e1900 */
[----:B------:R-:W-:-:S06]  /*34d0*/  UIMAD.WIDE UR12, UR9, 0x4, UR10 ;  /* 0x00000004090c78a5 */ /* 0x000fcc000f8e020a */
[----:B------:R-:W-:Y:S02]  /*34e0*/  MOV R13, UR13 ;  /* 0x0000000d000d7c02 */ /* 0x000fe40008000f00 */
[----:B------:R-:W-:Y:S02]  /*34f0*/  MOV R14, UR12 ;  /* 0x0000000c000e7c02 */ /* 0x000fe40008000f00 */
[----:B--2---:R-:W-:-:S05]  /*3500*/  IADD3 R9, PT, PT, R9, R4, RZ ;  /* 0x0000000409097210 */ /* 0x004fca0007ffe0ff */
[----:B------:R-:W-:-:S05]  /*3510*/  VIADD R10, R9, 0x1 ;  /* 0x00000001090a7836 */ /* 0x000fca0000000000 */
[----:B------:R-:W-:Y:S02]  /*3520*/  SHF.R.S32.HI R11, RZ, 0x1, R10 ;  /* 0x00000001ff0b7819 */ /* 0x000fe4000001140a */
[----:B---3--:R-:W-:-:S03]  /*3530*/  IADD3 R8, PT, PT, R8, R7, RZ ;  /* 0x0000000708087210 */ /* 0x008fc60007ffe0ff */
[----:B------:R-:W-:-:S04]  /*3540*/  IMAD.IADD R11, R4, 0x1, -R11 ;  /* 0x00000001040b7824 */ /* 0x000fc800078e0a0b */
[----:B------:R-:W-:Y:S02]  /*3550*/  VIADD R12, R11, 0x1 ;  /* 0x000000010b0c7836 */ /* 0x000fe40000000000 */
[----:B------:R-:W-:-:S03]  /*3560*/  VIADD R10, R8, 0x1 ;  /* 0x00000001080a7836 */ /* 0x000fc60000000000 */
[----:B------:R-:W-:-:S04]  /*3570*/  SHF.R.S32.HI R5, RZ, 0x1, R12 ;  /* 0x00000001ff057819 */ /* 0x000fc8000001140c */
[----:B------:R-:W-:-:S04]  /*3580*/  LEA.HI.SX32 R10, R10, R5, 0x1f ;  /* 0x000000050a0a7211 */ /* 0x000fc800078ffaff */
[----:B------:R-:W-:-:S05]  /*3590*/  IADD3 R7, PT, PT, R7, -R10, RZ ;  /* 0x8000000a07077210 */ /* 0x000fca0007ffe0ff */
[C---:B------:R-:W-:Y:S01]  /*35a0*/  VIADD R4, R7.reuse, 0x1 ;  /* 0x0000000107047836 */ /* 0x040fe20000000000 */
[----:B------:R-:W-:Y:S01]  /*35b0*/  IADD3 R5, PT, PT, -R7, RZ, RZ ;  /* 0x000000ff07057210 */ /* 0x000fe20007ffe1ff */
[----:B------:R-:W-:-:S03]  /*35c0*/  IMAD.IADD R8, R8, 0x1, R7 ;  /* 0x0000000108087824 */ /* 0x000fc600078e0207 */
[----:B------:R-:W-:Y:S02]  /*35d0*/  LEA.HI.SX32 R4, R4, R11, 0x1f ;  /* 0x0000000b04047211 */ /* 0x000fe400078ffaff */
[----:B------:R-:W-:-:S03]  /*35e0*/  LEA.HI.SX32 R5, R8, R5, 0x1f ;  /* 0x0000000508057211 */ /* 0x000fc600078ffaff */
[--C-:B------:R-:W-:Y:S02]  /*35f0*/  IMAD.IADD R9, R9, 0x1, R4.reuse ;  /* 0x0000000109097824 */ /* 0x100fe400078e0204 */
[----:B------:R-:W-:Y:S02]  /*3600*/  IMAD.MOV R6, RZ, RZ, -R4 ;  /* 0x000000ffff067224 */ /* 0x000fe400078e0a04 */
[----:B------:R-:W-:-:S03]  /*3610*/  IMAD R4, R5, R0, 0x4 ;  /* 0x0000000405047424 */ /* 0x000fc600078e0200 */
[----:B------:R-:W-:Y:S02]  /*3620*/  LEA.HI.SX32 R7, R9, R6, 0x1f ;  /* 0x0000000609077211 */ /* 0x000fe400078ffaff */
[----:B------:R-:W-:-:S03]  /*3630*/  SHF.R.S32.HI R11, RZ, 0x3, R4 ;  /* 0x00000003ff0b7819 */ /* 0x000fc60000011404 */
[----:B------:R-:W-:Y:S01]  /*3640*/  IMAD R4, R7, R0, 0x4 ;  /* 0x0000000407047424 */ /* 0x000fe200078e0200 */
[----:B------:R-:W-:-:S04]  /*3650*/  IADD3 R8, PT, PT, R8, -R11, RZ ;  /* 0x8000000b08087210 */ /* 0x000fc80007ffe0ff */
[----:B------:R-:W-:Y:S01]  /*3660*/  SHF.R.S32.HI R4, RZ, 0x3, R4 ;  /* 0x00000003ff047819 */ /* 0x000fe20000011404 */
[----:B------:R-:W-:-:S04]  /*3670*/  IMAD R6, R8, 0x3, RZ ;  /* 0x0000000308067824 */ /* 0x000fc800078e02ff */
[----:B------:R-:W-:Y:S01]  /*3680*/  IMAD.IADD R4, R9, 0x1, -R4 ;  /* 0x0000000109047824 */ /* 0x000fe200078e0a04 */
[----:B------:R-:W-:-:S03]  /*3690*/  SHF.R.S32.HI R9, RZ, 0x4, R6 ;  /* 0x00000004ff097819 */ /* 0x000fc60000011406 */
[----:B------:R-:W-:Y:S01]  /*36a0*/  IMAD R10, R4, 0x3, RZ ;  /* 0x00000003040a7824 */ /* 0x000fe200078e02ff */
[C---:B------:R-:W-:Y:S02]  /*36b0*/  LEA.HI.SX32 R5, R8.reuse, R5, 0x16 ;  /* 0x0000000508057211 */ /* 0x040fe400078fb2ff */
[----:B------:R-:W-:Y:S02]  /*36c0*/  LEA.HI.SX32 R6, R8, R9, 0x19 ;  /* 0x0000000908067211 */ /* 0x000fe400078fcaff */
[----:B------:R-:W-:Y:S02]  /*36d0*/  SHF.R.S32.HI R9, RZ, 0x4, R10 ;  /* 0x00000004ff097819 */ /* 0x000fe4000001140a */
[C---:B------:R-:W-:Y:S01]  /*36e0*/  LEA.HI.SX32 R7, R4.reuse, R7, 0x16 ;  /* 0x0000000704077211 */ /* 0x040fe200078fb2ff */
[----:B------:R-:W-:Y:S01]  /*36f0*/  IMAD.IADD R5, R5, 0x1, -R6 ;  /* 0x0000000105057824 */ /* 0x000fe200078e0a06 */
[----:B------:R-:W-:-:S03]  /*3700*/  LEA.HI.SX32 R10, R4, R9, 0x19 ;  /* 0x00000009040a7211 */ /* 0x000fc600078fcaff */
[----:B------:R-:W-:Y:S01]  /*3710*/  IMAD R6, R5, 0x3, RZ ;  /* 0x0000000305067824 */ /* 0x000fe200078e02ff */
[----:B------:R-:W-:-:S04]  /*3720*/  IADD3 R10, PT, PT, R7, -R10, RZ ;  /* 0x8000000a070a7210 */ /* 0x000fc80007ffe0ff */
[----:B------:R-:W-:Y:S01]  /*3730*/  SHF.R.S32.HI R7, RZ, 0x3, R6 ;  /* 0x00000003ff077819 */ /* 0x000fe20000011406 */
[----:B------:R-:W-:Y:S02]  /*3740*/  IMAD R6, R10, 0x3, RZ ;  /* 0x000000030a067824 */ /* 0x000fe400078e02ff */
[----:B------:R-:W-:Y:S02]  /*3750*/  IMAD.MOV R12, RZ, RZ, -R5 ;  /* 0x000000ffff0c7224 */ /* 0x000fe400078e0a05 */
[----:B------:R-:W-:Y:S01]  /*3760*/  IMAD.IADD R7, R8, 0x1, -R7 ;  /* 0x0000000108077824 */ /* 0x000fe200078e0a07 */
[----:B------:R-:W-:Y:S02]  /*3770*/  SHF.R.S32.HI R5, RZ, 0x3, R6 ;  /* 0x00000003ff057819 */ /* 0x000fe40000011406 */
[----:B------:R-:W-:Y:S02]  /*3780*/  IADD3 R10, PT, PT, -R10, RZ, RZ ;  /* 0x000000ff0a0a7210 */ /* 0x000fe40007ffe1ff */
[----:B------:R-:W-:Y:S01]  /*3790*/  LEA.HI.SX32 R6, R7, R12, 0x1f ;  /* 0x0000000c07067211 */ /* 0x000fe200078ffaff */
[----:B------:R-:W-:-:S04]  /*37a0*/  IMAD.IADD R5, R4, 0x1, -R5 ;  /* 0x0000000104057824 */ /* 0x000fc800078e0a05 */
[----:B------:R-:W-:Y:S01]  /*37b0*/  IMAD.IADD R7, R7, 0x1, -R6 ;  /* 0x0000000107077824 */ /* 0x000fe200078e0a06 */
[----:B------:R-:W-:-:S04]  /*37c0*/  LEA.HI.SX32 R4, R5, R10, 0x1f ;  /* 0x0000000a05047211 */ /* 0x000fc800078ffaff */
[----:B------:R-:W-:Y:S01]  /*37d0*/  IADD3 R9, PT, PT, R7, 0x1, RZ ;  /* 0x0000000107097810 */ /* 0x000fe20007ffe0ff */
[----:B------:R-:W-:-:S03]  /*37e0*/  IMAD.IADD R5, R5, 0x1, -R4 ;  /* 0x0000000105057824 */ /* 0x000fc600078e0a04 */
[----:B------:R-:W-:Y:S01]  /*37f0*/  LEA.HI.SX32 R16, R9, R6, 0x1f ;  /* 0x0000000609107211 */ /* 0x000fe200078ffaff */
[----:B------:R-:W-:-:S05]  /*3800*/  VIADD R9, R5, 0x1 ;  /* 0x0000000105097836 */ /* 0x000fca0000000000 */
[----:B------:R-:W-:Y:S01]  /*3810*/  LEA.HI.SX32 R17, R9, R4, 0x1f ;  /* 0x0000000409117211 */ /* 0x000fe200078ffaff */
[----:B------:R-:W-:Y:S01]  /*3820*/  IMAD.U32 R4, RZ, RZ, UR10 ;  /* 0x0000000aff047e24 */ /* 0x000fe2000f8e00ff */
[----:B------:R-:W-:Y:S01]  /*3830*/  IADD3 R15, PT, PT, R7, -R16, RZ ;  /* 0x80000010070f7210 */ /* 0x000fe20007ffe0ff */
[----:B------:R-:W-:Y:S02]  /*3840*/  IMAD.U32 R6, RZ, RZ, UR10 ;  /* 0x0000000aff067e24 */ /* 0x000fe4000f8e00ff */
[----:B------:R-:W-:Y:S01]  /*3850*/  IMAD.IADD R19, R5, 0x1, -R17 ;  /* 0x0000000105137824 */ /* 0x000fe200078e0a11 */
[----:B------:R-:W-:Y:S01]  /*3860*/  MOV R5, UR11 ;  /* 0x0000000b00057c02 */ /* 0x000fe20008000f00 */
[----:B------:R-:W-:Y:S01]  /*3870*/  IMAD.U32 R7, RZ, RZ, UR11 ;  /* 0x0000000bff077e24 */ /* 0x000fe2000f8e00ff */
[----:B------:R-:W-:Y:S01]  /*3880*/  MOV R10, UR10 ;  /* 0x0000000a000a7c02 */ /* 0x000fe20008000f00 */
[----:B------:R-:W-:Y:S02]  /*3890*/  IMAD.U32 R11, RZ, RZ, UR11 ;  /* 0x0000000bff0b7e24 */ /* 0x000fe4000f8e00ff */
[----:B------:R-:W-:Y:S01]  /*38a0*/  IMAD.U32 R12, RZ, RZ, UR12 ;  /* 0x0000000cff0c7e24 */ /* 0x000fe2000f8e00ff */
[----:B------:R0:W-:Y:S04]  /*38b0*/  STG.E desc[UR36][R2.64], R15 ;  /* 0x0000000f02007986 */ /* 0x0001e8000c101924 */
[----:B------:R1:W-:Y:S04]  /*38c0*/  STG.E desc[UR36][R2.64+0x4], R19 ;  /* 0x0000041302007986 */ /* 0x0003e8000c101924 */
[----:B------:R2:W-:Y:S04]  /*38d0*/  STG.E desc[UR36][R4.64], R17 ;  /* 0x0000001104007986 */ /* 0x0005e8000c101924 */
[----:B------:R3:W-:Y:S04]  /*38e0*/  STG.E desc[UR36][R6.64+0x4], R16 ;  /* 0x0000041006007986 */ /* 0x0007e8000c101924 */
[----:B------:R4:W5:Y:S04]  /*38f0*/  LDG.E R10, desc[UR36][R10.64+-0x4] ;  /* 0xfffffc240a0a7981 */ /* 0x000968000c1e1900 */
[----:B------:R-:W5:Y:S01]  /*3900*/  LDG.E R13, desc[UR36][R12.64+-0x8] ;  /* 0xfffff8240c0d7981 */ /* 0x000f62000c1e1900 */
[----:B------:R-:W-:-:S02]  /*3910*/  IMAD.U32 R8, RZ, RZ, UR10 ;  /* 0x0000000aff087e24 */ /* 0x000fc4000f8e00ff */
[----:B0-----:R-:W-:Y:S02]  /*3920*/  IMAD.U32 R15, RZ, RZ, UR13 ;  /* 0x0000000dff0f7e24 */ /* 0x001fe4000f8e00ff */
[----:B------:R-:W-:-:S04]  /*3930*/  IMAD.U32 R9, RZ, RZ, UR11 ;  /* 0x0000000bff097e24 */ /* 0x000fc8000f8e00ff */
[----:B------:R-:W1:Y:S04]  /*3940*/  LDG.E R15, desc[UR36][R14.64+-0x4] ;  /* 0xfffffc240e0f7981 */ /* 0x000e68000c1e1900 */
[----:B------:R0:W1:Y:S01]  /*3950*/  LDG.E R8, desc[UR36][R8.64+-0x8] ;  /* 0xfffff82408087981 */ /* 0x000062000c1e1900 */
[----:B------:R-:W-:-:S04]  /*3960*/  UIMAD.WIDE UR4, UR8, 0x4, UR6 ;  /* 0x00000004080478a5 */ /* 0x000fc8000f8e0206 */
[----:B------:R-:W-:Y:S02]  /*3970*/  UIMAD.WIDE UR14, UR9, 0x4, UR4 ;  /* 0x00000004090e78a5 */ /* 0x000fe4000f8e0204 */
[----:B----4-:R-:W-:Y:S02]  /*3980*/  IMAD.U32 R11, RZ, RZ, UR5 ;  /* 0x00000005ff0b7e24 */ /* 0x010fe4000f8e00ff */
[----:B0-----:R-:W-:Y:S02]  /*3990*/  IMAD.U32 R9, RZ, RZ, UR13 ;  /* 0x0000000dff097e24 */ /* 0x001fe4000f8e00ff */
[----:B------:R-:W-:Y:S01]  /*39a0*/  IMAD.U32 R12, RZ, RZ, UR14 ;  /* 0x0000000eff0c7e24 */ /* 0x000fe2000f8e00ff */
[----:B------:R-:W-:Y:S01]  /*39b0*/  MOV R14, UR14 ;  /* 0x0000000e000e7c02 */ /* 0x000fe20008000f00 */
[----:B-----5:R-:W-:-:S05]  /*39c0*/  IMAD.IADD R18, R10, 0x1, R13 ;  /* 0x000000010a127824 */ /* 0x020fca00078e020d */
[----:B------:R-:W-:-:S04]  /*39d0*/  IADD3 R20, PT, PT, R18, 0x1, RZ ;  /* 0x0000000112147810 */ /* 0x000fc80007ffe0ff */
[----:B------:R-:W-:-:S05]  /*39e0*/  SHF.R.S32.HI R20, RZ, 0x1, R20 ;  /* 0x00000001ff147819 */ /* 0x000fca0000011414 */
[----:B------:R-:W-:Y:S02]  /*39f0*/  IMAD.IADD R20, R13, 0x1, -R20 ;  /* 0x000000010d147824 */ /* 0x000fe400078e0a14 */
[----:B-1----:R-:W-:-:S03]  /*3a00*/  IMAD.IADD R2, R8, 0x1, R15 ;  /* 0x0000000108027824 */ /* 0x002fc600078e020f */
[----:B--2---:R-:W-:Y:S01]  /*3a10*/  IADD3 R4, PT, PT, R20, 0x1, RZ ;  /* 0x0000000114047810 */ /* 0x004fe20007ffe0ff */
[----:B------:R-:W-:-:S03]  /*3a20*/  VIADD R3, R2, 0x1 ;  /* 0x0000000102037836 */ /* 0x000fc60000000000 */
[----:B------:R-:W-:-:S04]  /*3a30*/  SHF.R.S32.HI R4, RZ, 0x1, R4 ;  /* 0x00000001ff047819 */ /* 0x000fc80000011404 */
[----:B------:R-:W-:-:S05]  /*3a40*/  LEA.HI.SX32 R4, R3, R4, 0x1f ;  /* 0x0000000403047211 */ /* 0x000fca00078ffaff */
[----:B------:R-:W-:-:S04]  /*3a50*/  IMAD.IADD R3, R15, 0x1, -R4 ;  /* 0x000000010f037824 */ /* 0x000fc800078e0a04 */
[--C-:B------:R-:W-:Y:S01]  /*3a60*/  IMAD.IADD R2, R2, 0x1, R3.reuse ;  /* 0x0000000102027824 */ /* 0x100fe200078e0203 */
[----:B------:R-:W-:Y:S01]  /*3a70*/  IADD3 R5, PT, PT, R3, 0x1, RZ ;  /* 0x0000000103057810 */ /* 0x000fe20007ffe0ff */
[----:B------:R-:W-:-:S03]  /*3a80*/  IMAD.MOV R3, RZ, RZ, -R3 ;  /* 0x000000ffff037224 */ /* 0x000fc600078e0a03 */
[----:B------:R-:W-:Y:S02]  /*3a90*/  LEA.HI.SX32 R5, R5, R20, 0x1f ;  /* 0x0000001405057211 */ /* 0x000fe400078ffaff */
[----:B------:R-:W-:Y:S02]  /*3aa0*/  LEA.HI.SX32 R3, R2, R3, 0x1f ;  /* 0x0000000302037211 */ /* 0x000fe400078ffaff */
[----:B------:R-:W-:Y:S01]  /*3ab0*/  IADD3 R18, PT, PT, R18, R5, RZ ;  /* 0x0000000512127210 */ /* 0x000fe20007ffe0ff */
[----:B------:R-:W-:Y:S02]  /*3ac0*/  IMAD.MOV R5, RZ, RZ, -R5 ;  /* 0x000000ffff057224 */ /* 0x000fe400078e0a05 */
[----:B------:R-:W-:-:S03]  /*3ad0*/  IMAD R4, R3, R0, 0x4 ;  /* 0x0000000403047424 */ /* 0x000fc600078e0200 */
[----:B------:R-:W-:Y:S02]  /*3ae0*/  LEA.HI.SX32 R5, R18, R5, 0x1f ;  /* 0x0000000512057211 */ /* 0x000fe400078ffaff */
[----:B---3--:R-:W-:-:S03]  /*3af0*/  SHF.R.S32.HI R7, RZ, 0x3, R4 ;  /* 0x00000003ff077819 */ /* 0x008fc60000011404 */
[----:B------:R-:W-:Y:S02]  /*3b00*/  IMAD R4, R5, R0, 0x4 ;  /* 0x0000000405047424 */ /* 0x000fe400078e0200 */
[----:B------:R-:W-:-:S03]  /*3b10*/  IMAD.IADD R2, R2, 0x1, -R7 ;  /* 0x0000000102027824 */ /* 0x000fc600078e0a07 */
[----:B------:R-:W-:Y:S01]  /*3b20*/  SHF.R.S32.HI R7, RZ, 0x3, R4 ;  /* 0x00000003ff077819 */ /* 0x000fe20000011404 */
[----:B------:R-:W-:-:S03]  /*3b30*/  IMAD R4, R2, 0x3, RZ ;  /* 0x0000000302047824 */ /* 0x000fc600078e02ff */
[----:B------:R-:W-:Y:S02]  /*3b40*/  IADD3 R18, PT, PT, R18, -R7, RZ ;  /* 0x8000000712127210 */ /* 0x000fe40007ffe0ff */
[----:B------:R-:W-:Y:S02]  /*3b50*/  SHF.R.S32.HI R7, RZ, 0x4, R4 ;  /* 0x00000004ff077819 */ /* 0x000fe40000011404 */
[----:B------:R-:W-:Y:S01]  /*3b60*/  LEA.HI.SX32 R3, R2, R3, 0x16 ;  /* 0x0000000302037211 */ /* 0x000fe200078fb2ff */
[----:B------:R-:W-:Y:S01]  /*3b70*/  IMAD R6, R18, 0x3, RZ ;  /* 0x0000000312067824 */ /* 0x000fe200078e02ff */
[----:B------:R-:W-:-:S04]  /*3b80*/  LEA.HI.SX32 R4, R2, R7, 0x19 ;  /* 0x0000000702047211 */ /* 0x000fc800078fcaff */
[----:B------:R-:W-:Y:S01]  /*3b90*/  SHF.R.S32.HI R7, RZ, 0x4, R6 ;  /* 0x00000004ff077819 */ /* 0x000fe20000011406 */
[----:B------:R-:W-:Y:S01]  /*3ba0*/  IMAD.IADD R3, R3, 0x1, -R4 ;  /* 0x0000000103037824 */ /* 0x000fe200078e0a04 */
[C---:B------:R-:W-:Y:S02]  /*3bb0*/  LEA.HI.SX32 R5, R18.reuse, R5, 0x16 ;  /* 0x0000000512057211 */ /* 0x040fe400078fb2ff */
[----:B------:R-:W-:Y:S01]  /*3bc0*/  LEA.HI.SX32 R6, R18, R7, 0x19 ;  /* 0x0000000712067211 */ /* 0x000fe200078fcaff */
[----:B------:R-:W-:-:S04]  /*3bd0*/  IMAD R4, R3, 0x3, RZ ;  /* 0x0000000303047824 */ /* 0x000fc800078e02ff */
[----:B------:R-:W-:Y:S01]  /*3be0*/  IMAD.IADD R6, R5, 0x1, -R6 ;  /* 0x0000000105067824 */ /* 0x000fe200078e0a06 */
[----:B------:R-:W-:-:S03]  /*3bf0*/  SHF.R.S32.HI R5, RZ, 0x3, R4 ;  /* 0x00000003ff057819 */ /* 0x000fc60000011404 */
[----:B------:R-:W-:Y:S01]  /*3c00*/  IMAD R4, R6, 0x3, RZ ;  /* 0x0000000306047824 */ /* 0x000fe200078e02ff */
[----:B------:R-:W-:Y:S01]  /*3c10*/  IADD3 R8, PT, PT, -R3, RZ, RZ ;  /* 0x000000ff03087210 */ /* 0x000fe20007ffe1ff */
[----:B------:R-:W-:-:S03]  /*3c20*/  IMAD.IADD R5, R2, 0x1, -R5 ;  /* 0x0000000102057824 */ /* 0x000fc600078e0a05 */
[----:B------:R-:W-:Y:S02]  /*3c30*/  SHF.R.S32.HI R3, RZ, 0x3, R4 ;  /* 0x00000003ff037819 */ /* 0x000fe40000011404 */
[----:B------:R-:W-:Y:S01]  /*3c40*/  LEA.HI.SX32 R2, R5, R8, 0x1f ;  /* 0x0000000805027211 */ /* 0x000fe200078ffaff */
[----:B------:R-:W-:Y:S01]  /*3c50*/  IMAD.MOV R4, RZ, RZ, -R6 ;  /* 0x000000ffff047224 */ /* 0x000fe200078e0a06 */
[----:B------:R-:W-:-:S03]  /*3c60*/  IADD3 R3, PT, PT, R18, -R3, RZ ;  /* 0x8000000312037210 */ /* 0x000fc60007ffe0ff */
[----:B------:R-:W-:Y:S01]  /*3c70*/  IMAD.IADD R5, R5, 0x1, -R2 ;  /* 0x0000000105057824 */ /* 0x000fe200078e0a02 */
[----:B------:R-:W-:-:S03]  /*3c80*/  LEA.HI.SX32 R4, R3, R4, 0x1f ;  /* 0x0000000403047211 */ /* 0x000fc600078ffaff */
[----:B------:R-:W-:Y:S01]  /*3c90*/  VIADD R7, R5, 0x1 ;  /* 0x0000000105077836 */ /* 0x000fe20000000000 */
[----:B------:R-:W-:-:S04]  /*3ca0*/  IADD3 R6, PT, PT, R3, -R4, RZ ;  /* 0x8000000403067210 */ /* 0x000fc80007ffe0ff */
[----:B------:R-:W-:Y:S02]  /*3cb0*/  LEA.HI.SX32 R16, R7, R2, 0x1f ;  /* 0x0000000207107211 */ /* 0x000fe400078ffaff */
[----:B------:R-:W-:-:S04]  /*3cc0*/  IADD3 R7, PT, PT, R6, 0x1, RZ ;  /* 0x0000000106077810 */ /* 0x000fc80007ffe0ff */
[----:B------:R-:W-:Y:S01]  /*3cd0*/  LEA.HI.SX32 R17, R7, R4, 0x1f ;  /* 0x0000000407117211 */ /* 0x000fe200078ffaff */
[----:B------:R-:W-:Y:S02]  /*3ce0*/  IMAD.U32 R2, RZ, RZ, UR10 ;  /* 0x0000000aff027e24 */ /* 0x000fe4000f8e00ff */
[----:B------:R-:W-:Y:S02]  /*3cf0*/  IMAD.U32 R3, RZ, RZ, UR11 ;  /* 0x0000000bff037e24 */ /* 0x000fe4000f8e00ff */
[----:B------:R-:W-:Y:S01]  /*3d00*/  IMAD.IADD R15, R5, 0x1, -R16 ;  /* 0x00000001050f7824 */ /* 0x000fe200078e0a10 */
[----:B------:R-:W-:Y:S01]  /*3d10*/  MOV R5, UR11 ;  /* 0x0000000b00057c02 */ /* 0x000fe20008000f00 */
[----:B------:R-:W-:Y:S01]  /*3d20*/  IMAD.U32 R4, RZ, RZ, UR10 ;  /* 0x0000000aff047e24 */ /* 0x000fe2000f8e00ff */
[----:B------:R-:W-:Y:S01]  /*3d30*/  MOV R7, UR13 ;  /* 0x0000000d00077c02 */ /* 0x000fe20008000f00 */
[----:B------:R-:W-:Y:S01]  /*3d40*/  IMAD.IADD R19, R6, 0x1, -R17 ;  /* 0x0000000106137824 */ /* 0x000fe200078e0a11 */
[----:B------:R-:W-:Y:S01]  /*3d50*/  MOV R10, UR4 ;  /* 0x00000004000a7c02 */ /* 0x000fe20008000f00 */
[----:B------:R-:W-:Y:S01]  /*3d60*/  IMAD.U32 R6, RZ, RZ, UR12 ;  /* 0x0000000cff067e24 */ /* 0x000fe2000f8e00ff */
[----:B------:R-:W-:Y:S01]  /*3d70*/  MOV R13, UR15 ;  /* 0x0000000f000d7c02 */ /* 0x000fe20008000f00 */
[----:B------:R-:W-:Y:S01]  /*3d80*/  IMAD.U32 R8, RZ, RZ, UR12 ;  /* 0x0000000cff087e24 */ /* 0x000fe2000f8e00ff */
[----:B------:R0:W-:Y:S04]  /*3d90*/  STG.E desc[UR36][R2.64+-0x8], R15 ;  /* 0xfffff80f02007986 */ /* 0x0001e8000c101924 */
[----:B------:R-:W-:Y:S04]  /*3da0*/  STG.E desc[UR36][R4.64+-0x4], R19 ;  /* 0xfffffc1304007986 */ /* 0x000fe8000c101924 */
[----:B------:R-:W-:Y:S04]  /*3db0*/  STG.E desc[UR36][R6.64+-0x8], R17 ;  /* 0xfffff81106007986 */ /* 0x000fe8000c101924 */
[----:B------:R1:W-:Y:S04]  /*3dc0*/  STG.E desc[UR36][R8.64+-0x4], R16 ;  /* 0xfffffc1008007986 */ /* 0x0003e8000c101924 */
[----:B------:R2:W3:Y:S04]  /*3dd0*/  LDG.E R10, desc[UR36][R10.64+0x4] ;  /* 0x000004240a0a7981 */ /* 0x0004e8000c1e1900 */
[----:B------:R4:W3:Y:S01]  /*3de0*/  LDG.E R13, desc[UR36][R12.64] ;  /* 0x000000240c0d7981 */ /* 0x0008e2000c1e1900 */
[----:B0-----:R-:W-:-:S02]  /*3df0*/  IMAD.U32 R2, RZ, RZ, UR4 ;  /* 0x00000004ff027e24 */ /* 0x001fc4000f8e00ff */
[----:B------:R-:W-:Y:S02]  /*3e00*/  IMAD.U32 R15, RZ, RZ, UR15 ;  /* 0x0000000fff0f7e24 */ /* 0x000fe4000f8e00ff */
[----:B------:R-:W-:-:S04]  /*3e10*/  IMAD.U32 R3, RZ, RZ, UR5 ;  /* 0x00000005ff037e24 */ /* 0x000fc8000f8e00ff */
[----:B------:R0:W5:Y:S04]  /*3e20*/  LDG.E R15, desc[UR36][R14.64+0x4] ;  /* 0x000004240e0f7981 */ /* 0x000168000c1e1900 */
[----:B------:R-:W5:Y:S01]  /*3e30*/  LDG.E R2, desc[UR36][R2.64] ;  /* 0x0000002402027981 */ /* 0x000f62000c1e1900 */
[----:B------:R-:W-:Y:S02]  /*3e40*/  UIMAD.WIDE UR6, UR9, 0x4, UR14 ;  /* 0x00000004090678a5 */ /* 0x000fe4000f8e020e */
[----:B-1----:R-:W-:Y:S02]  /*3e50*/  IMAD.U32 R8, RZ, RZ, UR14 ;  /* 0x0000000eff087e24 */ /* 0x002fe4000f8e00ff */
[----:B------:R-:W-:Y:S02]  /*3e60*/  IMAD.U32 R9, RZ, RZ, UR15 ;  /* 0x0000000fff097e24 */ /* 0x000fe4000f8e00ff */
[----:B--2---:R-:W-:-:S02]  /*3e70*/  IMAD.U32 R11, RZ, RZ, UR15 ;  /* 0x0000000fff0b7e24 */ /* 0x004fc4000f8e00ff */
[----:B----4-:R-:W-:Y:S01]  /*3e80*/  IMAD.U32 R12, RZ, RZ, UR6 ;  /* 0x00000006ff0c7e24 */ /* 0x010fe2000f8e00ff */
[----:B0-----:R-:W-:Y:S01]  /*3e90*/  MOV R14, UR6 ;  /* 0x00000006000e7c02 */ /* 0x001fe20008000f00 */
[----:B---3--:R-:W-:-:S05]  /*3ea0*/  IMAD.IADD R18, R10, 0x1, R13 ;  /* 0x000000010a127824 */ /* 0x008fca00078e020d */
[----:B------:R-:W-:-:S04]  /*3eb0*/  IADD3 R20, PT, PT, R18, 0x1, RZ ;  /* 0x0000000112147810 */ /* 0x000fc80007ffe0ff */
[----:B------:R-:W-:-:S05]  /*3ec0*/  SHF.R.S32.HI R20, RZ, 0x1, R20 ;  /* 0x00000001ff147819 */ /* 0x000fca0000011414 */
[----:B------:R-:W-:Y:S02]  /*3ed0*/  IMAD.IADD R20, R13, 0x1, -R20 ;  /* 0x000000010d147824 */ /* 0x000fe400078e0a14 */
[----:B-----5:R-:W-:-:S03]  /*3ee0*/  IMAD.IADD R4, R2, 0x1, R15 ;  /* 0x0000000102047824 */ /* 0x020fc600078e020f */
[----:B------:R-:W-:Y:S01]  /*3ef0*/  IADD3 R6, PT, PT, R20, 0x1, RZ ;  /* 0x0000000114067810 */ /* 0x000fe20007ffe0ff */
[----:B------:R-:W-:-:S03]  /*3f00*/  VIADD R5, R4, 0x1 ;  /* 0x0000000104057836 */ /* 0x000fc60000000000 */
[----:B------:R-:W-:-:S04]  /*3f10*/  SHF.R.S32.HI R6, RZ, 0x1, R6 ;  /* 0x00000001ff067819 */ /* 0x000fc80000011406 */
[----:B------:R-:W-:-:S05]  /*3f20*/  LEA.HI.SX32 R6, R5, R6, 0x1f ;  /* 0x0000000605067211 */ /* 0x000fca00078ffaff */
[----:B------:R-:W-:-:S05]  /*3f30*/  IMAD.IADD R3, R15, 0x1, -R6 ;  /* 0x000000010f037824 */ /* 0x000fca00078e0a06 */
[----:B------:R-:W-:Y:S01]  /*3f40*/  IADD3 R5, PT, PT, R3, 0x1, RZ ;  /* 0x0000000103057810 */ /* 0x000fe20007ffe0ff */
[--C-:B------:R-:W-:Y:S02]  /*3f50*/  IMAD.IADD R4, R4, 0x1, R3.reuse ;  /* 0x0000000104047824 */ /* 0x100fe400078e0203 */
[----:B------:R-:W-:Y:S01]  /*3f60*/  IMAD.MOV R3, RZ, RZ, -R3 ;  /* 0x000000ffff037224 */ /* 0x000fe200078e0a03 */
[----:B------:R-:W-:-:S04]  /*3f70*/  LEA.HI.SX32 R5, R5, R20, 0x1f ;  /* 0x0000001405057211 */ /* 0x000fc800078ffaff */
[----:B------:R-:W-:Y:S02]  /*3f80*/  LEA.HI.SX32 R3, R4, R3, 0x1f ;  /* 0x0000000304037211 */ /* 0x000fe400078ffaff */
[----:B------:R-:W-:Y:S01]  /*3f90*/  IADD3 R18, PT, PT, R18, R5, RZ ;  /* 0x0000000512127210 */ /* 0x000fe20007ffe0ff */
[----:B------:R-:W-:Y:S02]  /*3fa0*/  IMAD.MOV R5, RZ, RZ, -R5 ;  /* 0x000000ffff057224 */ /* 0x000fe400078e0a05 */
[----:B------:R-:W-:-:S03]  /*3fb0*/  IMAD R2, R3, R0, 0x4 ;  /* 0x0000000403027424 */ /* 0x000fc600078e0200 */
[----:B------:R-:W-:Y:S02]  /*3fc0*/  LEA.HI.SX32 R5, R18, R5, 0x1f ;  /* 0x0000000512057211 */ /* 0x000fe400078ffaff */
[----:B------:R-:W-:-:S03]  /*3fd0*/  SHF.R.S32.HI R7, RZ, 0x3, R2 ;  /* 0x00000003ff077819 */ /* 0x000fc60000011402 */
[----:B------:R-:W-:Y:S02]  /*3fe0*/  IMAD R2, R5, R0, 0x4 ;  /* 0x0000000405027424 */ /* 0x000fe400078e0200 */
[----:B------:R-:W-:-:S03]  /*3ff0*/  IMAD.IADD R4, R4, 0x1, -R7 ;  /* 0x0000000104047824 */ /* 0x000fc600078e0a07 */
[----:B------:R-:W-:Y:S01]  /*4000*/  SHF.R.S32.HI R7, RZ, 0x3, R2 ;  /* 0x00000003ff077819 */ /* 0x000fe20000011402 */
[----:B------:R-:W-:-:S03]  /*4010*/  IMAD R2, R4, 0x3, RZ ;  /* 0x0000000304027824 */ /* 0x000fc600078e02ff */
[----:B------:R-:W-:Y:S02]  /*4020*/  IADD3 R18, PT, PT, R18, -R7, RZ ;  /* 0x8000000712127210 */ /* 0x000fe40007ffe0ff */
        /* <DEDUP_REMOVED lines=8> */
[----:B------:R-:W-:Y:S02]  /*40b0*/  IMAD R3, R2, 0x3, RZ ;  /* 0x0000000302037824 */ /* 0x000fe400078e02ff */
[----:B------:R-:W-:-:S03]  /*40c0*/  IMAD.IADD R5, R5, 0x1, -R6 ;  /* 0x0000000105057824 */ /* 0x000fc600078e0a06 */
[----:B------:R-:W-:Y:S01]  /*40d0*/  SHF.R.S32.HI R3, RZ, 0x3, R3 ;  /* 0x00000003ff037819 */ /* 0x000fe20000011403 */
[----:B------:R-:W-:Y:S01]  /*40e0*/  IMAD R6, R5, 0x3, RZ ;  /* 0x0000000305067824 */ /* 0x000fe200078e02ff */
[----:B------:R-:W-:-:S03]  /*40f0*/  IADD3 R2, PT, PT, -R2, RZ, RZ ;  /* 0x000000ff02027210 */ /* 0x000fc60007ffe1ff */
[----:B------:R-:W-:Y:S01]  /*4100*/  IMAD.IADD R3, R4, 0x1, -R3 ;  /* 0x0000000104037824 */ /* 0x000fe200078e0a03 */
[----:B------:R-:W-:Y:S01]  /*4110*/  SHF.R.S32.HI R7, RZ, 0x3, R6 ;  /* 0x00000003ff077819 */ /* 0x000fe20000011406 */
[----:B------:R-:W-:-:S03]  /*4120*/  IMAD.MOV R6, RZ, RZ, -R5 ;  /* 0x000000ffff067224 */ /* 0x000fc600078e0a05 */
[----:B------:R-:W-:Y:S02]  /*4130*/  IADD3 R7, PT, PT, R18, -R7, RZ ;  /* 0x8000000712077210 */ /* 0x000fe40007ffe0ff */
[----:B------:R-:W-:Y:S02]  /*4140*/  LEA.HI.SX32 R2, R3, R2, 0x1f ;  /* 0x0000000203027211 */ /* 0x000fe400078ffaff */
[----:B------:R-:W-:-:S03]  /*4150*/  LEA.HI.SX32 R6, R7, R6, 0x1f ;  /* 0x0000000607067211 */ /* 0x000fc600078ffaff */
[----:B------:R-:W-:Y:S01]  /*4160*/  IMAD.IADD R4, R3, 0x1, -R2 ;  /* 0x0000000103047824 */ /* 0x000fe200078e0a02 */
[----:B------:R-:W-:-:S03]  /*4170*/  IADD3 R7, PT, PT, R7, -R6, RZ ;  /* 0x8000000607077210 */ /* 0x000fc60007ffe0ff */
[----:B------:R-:W-:Y:S01]  /*4180*/  VIADD R3, R4, 0x1 ;  /* 0x0000000104037836 */ /* 0x000fe20000000000 */
[----:B------:R-:W-:-:S04]  /*4190*/  IADD3 R5, PT, PT, R7, 0x1, RZ ;  /* 0x0000000107057810 */ /* 0x000fc80007ffe0ff */
[----:B------:R-:W-:Y:S02]  /*41a0*/  LEA.HI.SX32 R17, R3, R2, 0x1f ;  /* 0x0000000203117211 */ /* 0x000fe400078ffaff */
[----:B------:R-:W-:Y:S01]  /*41b0*/  LEA.HI.SX32 R16, R5, R6, 0x1f ;  /* 0x0000000605107211 */ /* 0x000fe200078ffaff */
[----:B------:R-:W-:Y:S01]  /*41c0*/  IMAD.U32 R2, RZ, RZ, UR4 ;  /* 0x00000004ff027e24 */ /* 0x000fe2000f8e00ff */
[----:B------:R-:W-:Y:S01]  /*41d0*/  MOV R5, UR5 ;  /* 0x0000000500057c02 */ /* 0x000fe20008000f00 */
[----:B------:R-:W-:Y:S02]  /*41e0*/  IMAD.U32 R3, RZ, RZ, UR5 ;  /* 0x00000005ff037e24 */ /* 0x000fe4000f8e00ff */
[----:B------:R-:W-:Y:S02]  /*41f0*/  IMAD.IADD R15, R4, 0x1, -R17 ;  /* 0x00000001040f7824 */ /* 0x000fe400078e0a11 */
[----:B------:R-:W-:Y:S02]  /*4200*/  IMAD.U32 R4, RZ, RZ, UR4 ;  /* 0x00000004ff047e24 */ /* 0x000fe4000f8e00ff */
[----:B------:R-:W-:Y:S01]  /*4210*/  IMAD.IADD R19, R7, 0x1, -R16 ;  /* 0x0000000107137824 */ /* 0x000fe200078e0a10 */
[----:B------:R-:W-:Y:S01]  /*4220*/  MOV R7, UR15 ;  /* 0x0000000f00077c02 */ /* 0x000fe20008000f00 */
[----:B------:R-:W-:Y:S01]  /*4230*/  IMAD.U32 R6, RZ, RZ, UR14 ;  /* 0x0000000eff067e24 */ /* 0x000fe2000f8e00ff */
[----:B------:R-:W-:-:S02]  /*4240*/  MOV R10, UR14 ;  /* 0x0000000e000a7c02 */ /* 0x000fc40008000f00 */
[----:B------:R-:W-:Y:S01]  /*4250*/  MOV R13, UR7 ;  /* 0x00000007000d7c02 */ /* 0x000fe20008000f00 */
[----:B------:R0:W-:Y:S04]  /*4260*/  STG.E desc[UR36][R2.64], R15 ;  /* 0x0000000f02007986 */ /* 0x0001e8000c101924 */
[----:B------:R-:W-:Y:S04]  /*4270*/  STG.E desc[UR36][R4.64+0x4], R19 ;  /* 0x0000041304007986 */ /* 0x000fe8000c101924 */
[----:B------:R-:W-:Y:S04]  /*4280*/  STG.E desc[UR36][R6.64], R16 ;  /* 0x0000001006007986 */ /* 0x000fe8000c101924 */
[----:B------:R1:W-:Y:S04]  /*4290*/  STG.E desc[UR36][R8.64+0x4], R17 ;  /* 0x0000041108007986 */ /* 0x0003e8000c101924 */
[----:B------:R-:W2:Y:S04]  /*42a0*/  LDG.E R10, desc[UR36][R10.64+-0x4] ;  /* 0xfffffc240a0a7981 */ /* 0x000ea8000c1e1900 */
[----:B------:R-:W2:Y:S01]  /*42b0*/  LDG.E R13, desc[UR36][R12.64+-0x8] ;  /* 0xfffff8240c0d7981 */ /* 0x000ea2000c1e1900 */
[----:B0-----:R-:W-:-:S02]  /*42c0*/  IMAD.U32 R2, RZ, RZ, UR14 ;  /* 0x0000000eff027e24 */ /* 0x001fc4000f8e00ff */
[----:B------:R-:W-:Y:S02]  /*42d0*/  IMAD.U32 R15, RZ, RZ, UR7 ;  /* 0x00000007ff0f7e24 */ /* 0x000fe4000f8e00ff */
[----:B------:R-:W-:-:S04]  /*42e0*/  IMAD.U32 R3, RZ, RZ, UR15 ;  /* 0x0000000fff037e24 */ /* 0x000fc8000f8e00ff */
[----:B------:R-:W3:Y:S04]  /*42f0*/  LDG.E R15, desc[UR36][R14.64+-0x4] ;  /* 0xfffffc240e0f7981 */ /* 0x000ee8000c1e1900 */
[----:B------:R-:W3:Y:S01]  /*4300*/  LDG.E R2, desc[UR36][R2.64+-0x8] ;  /* 0xfffff82402027981 */ /* 0x000ee2000c1e1900 */
[----:B-1----:R-:W-:Y:S02]  /*4310*/  IMAD.U32 R8, RZ, RZ, UR6 ;  /* 0x00000006ff087e24 */ /* 0x002fe4000f8e00ff */
[----:B--2---:R-:W-:-:S05]  /*4320*/  IMAD.IADD R18, R10, 0x1, R13 ;  /* 0x000000010a127824 */ /* 0x004fca00078e020d */
[----:B------:R-:W-:-:S04]  /*4330*/  IADD3 R20, PT, PT, R18, 0x1, RZ ;  /* 0x0000000112147810 */ /* 0x000fc80007ffe0ff */
[----:B------:R-:W-:-:S05]  /*4340*/  SHF.R.S32.HI R20, RZ, 0x1, R20 ;  /* 0x00000001ff147819 */ /* 0x000fca0000011414 */
[----:B------:R-:W-:Y:S02]  /*4350*/  IMAD.IADD R20, R13, 0x1, -R20 ;  /* 0x000000010d147824 */ /* 0x000fe400078e0a14 */
[----:B---3--:R-:W-:-:S03]  /*4360*/  IMAD.IADD R4, R2, 0x1, R15 ;  /* 0x0000000102047824 */ /* 0x008fc600078e020f */
[----:B------:R-:W-:Y:S01]  /*4370*/  IADD3 R6, PT, PT, R20, 0x1, RZ ;  /* 0x0000000114067810 */ /* 0x000fe20007ffe0ff */
[----:B------:R-:W-:-:S03]  /*4380*/  VIADD R5, R4, 0x1 ;  /* 0x0000000104057836 */ /* 0x000fc60000000000 */
        /* <DEDUP_REMOVED lines=19> */
[----:B------:R-:W-:-:S04]  /*44c0*/  SHF.R.S32.HI R7, RZ, 0x4, R0 ;  /* 0x00000004ff077819 */ /* 0x000fc80000011400 */
[----:B------:R-:W-:Y:S02]  /*44d0*/  SHF.R.S32.HI R9, RZ, 0x4, R2 ;  /* 0x00000004ff097819 */ /* 0x000fe40000011402 */
[C---:B------:R-:W-:Y:S02]  /*44e0*/  LEA.HI.SX32 R3, R4.reuse, R3, 0x16 ;  /* 0x0000000304037211 */ /* 0x040fe400078fb2ff */
        /* <DEDUP_REMOVED lines=20> */
[----:B------:R-:W-:Y:S01]  /*4630*/  LEA.HI.SX32 R0, R5, R2, 0x1f ;  /* 0x0000000205007211 */ /* 0x000fe200078ffaff */
[----:B------:R-:W-:Y:S01]  /*4640*/  IMAD.U32 R2, RZ, RZ, UR14 ;  /* 0x0000000eff027e24 */ /* 0x000fe2000f8e00ff */
[----:B------:R-:W-:Y:S01]  /*4650*/  MOV R3, UR15 ;  /* 0x0000000f00037c02 */ /* 0x000fe20008000f00 */
[----:B------:R-:W-:Y:S01]  /*4660*/  IMAD.IADD R13, R4, 0x1, -R11 ;  /* 0x00000001040d7824 */ /* 0x000fe200078e0a0b */
[----:B------:R-:W-:Y:S01]  /*4670*/  MOV R5, UR15 ;  /* 0x0000000f00057c02 */ /* 0x000fe20008000f00 */
[----:B------:R-:W-:Y:S02]  /*4680*/  IMAD.U32 R4, RZ, RZ, UR14 ;  /* 0x0000000eff047e24 */ /* 0x000fe4000f8e00ff */
[----:B------:R-:W-:Y:S01]  /*4690*/  IMAD.IADD R15, R7, 0x1, -R0 ;  /* 0x00000001070f7824 */ /* 0x000fe200078e0a00 */
[----:B------:R-:W-:Y:S01]  /*46a0*/  MOV R7, UR7 ;  /* 0x0000000700077c02 */ /* 0x000fe20008000f00 */
[----:B------:R-:W-:-:S02]  /*46b0*/  IMAD.U32 R6, RZ, RZ, UR6 ;  /* 0x00000006ff067e24 */ /* 0x000fc4000f8e00ff */
[----:B------:R-:W-:Y:S01]  /*46c0*/  IMAD.U32 R9, RZ, RZ, UR7 ;  /* 0x00000007ff097e24 */ /* 0x000fe2000f8e00ff */
[----:B------:R-:W-:Y:S04]  /*46d0*/  STG.E desc[UR36][R2.64+-0x8], R13 ;  /* 0xfffff80d02007986 */ /* 0x000fe8000c101924 */
[----:B------:R-:W-:Y:S04]  /*46e0*/  STG.E desc[UR36][R4.64+-0x4], R15 ;  /* 0xfffffc0f04007986 */ /* 0x000fe8000c101924 */
[----:B------:R-:W-:Y:S04]  /*46f0*/  STG.E desc[UR36][R6.64+-0x8], R0 ;  /* 0xfffff80006007986 */ /* 0x000fe8000c101924 */
[----:B------:R-:W-:Y:S01]  /*4700*/  STG.E desc[UR36][R8.64+-0x4], R11 ;  /* 0xfffffc0b08007986 */ /* 0x000fe2000c101924 */
[----:B------:R-:W-:Y:S05]  /*4710*/  EXIT ;  /* 0x000000000000794d */ /* 0x000fea0003800000 */
        .type           $_Z27EncSecondStageOverlapFilterPiii$_Z10FwdTOddOddPii,@function
        .size           $_Z27EncSecondStageOverlapFilterPiii$_Z10FwdTOddOddPii,($_Z27EncSecondStageOverlapFilterPiii$_Z4TOddPii - $_Z27EncSecondStageOverlapFilterPiii$_Z10FwdTOddOddPii)
$_Z27EncSecondStageOverlapFilterPiii$_Z10FwdTOddOddPii:
[----:B------:R-:W-:Y:S01]  /*4720*/  IADD3 R1, PT, PT, R1, -0x8, RZ ;  /* 0xfffffff801017810 */ /* 0x000fe20007ffe0ff */
[----:B------:R-:W-:-:S04]  /*4730*/  IMAD.MOV.U32 R3, RZ, RZ, R5 ;  /* 0x000000ffff037224 */ /* 0x000fc800078e0005 */
[----:B------:R0:W-:Y:S02]  /*4740*/  STL [R1], R2 ;  /* 0x0000000201007387 */ /* 0x0001e40000100800 */
[----:B0-----:R-:W-:Y:S01]  /*4750*/  IMAD.MOV.U32 R2, RZ, RZ, R4 ;  /* 0x000000ffff027224 */ /* 0x001fe200078e0004 */
[----:B------:R-:W0:Y:S04]  /*4760*/  LDCU.64 UR4, c[0x0][0x358] ;  /* 0x00006b00ff0477ac */ /* 0x000e280008000a00 */
[----:B0-----:R-:W2:Y:S04]  /*4770*/  LD.E R4, desc[UR4][R2.64+0x4] ;  /* 0x0000040402047980 */ /* 0x001ea8000c101900 */
[----:B------:R-:W2:Y:S04]  /*4780*/  LD.E R7, desc[UR4][R2.64+0x8] ;  /* 0x0000080402077980 */ /* 0x000ea8000c101900 */
[----:B------:R-:W3:Y:S04]  /*4790*/  LD.E R0, desc[UR4][R2.64] ;  /* 0x0000000402007980 */ /* 0x000ee8000c101900 */
[----:B------:R-:W3:Y:S01]  /*47a0*/  LD.E R5, desc[UR4][R2.64+0xc] ;  /* 0x00000c0402057980 */ /* 0x000ee2000c101900 */
[----:B------:R-:W-:Y:S01]  /*47b0*/  IMAD.MOV.U32 R15, RZ, RZ, 0x3 ;  /* 0x00000003ff0f7424 */ /* 0x000fe200078e00ff */
[----:B--2---:R-:W-:-:S04]  /*47c0*/  IADD3 R7, PT, PT, -R4, R7, RZ ;  /* 0x0000000704077210 */ /* 0x004fc80007ffe1ff */
[----:B------:R-:W-:Y:S01]  /*47d0*/  SHF.R.S32.HI R11, RZ, 0x1, R7 ;  /* 0x00000001ff0b7819 */ /* 0x000fe20000011407 */
[----:B---3--:R-:W-:-:S03]  /*47e0*/  IMAD.IADD R5, R0, 0x1, R5 ;  /* 0x0000000100057824 */ /* 0x008fc600078e0205 */
[----:B------:R-:W-:Y:S02]  /*47f0*/  IADD3 R4, PT, PT, R4, R11, RZ ;  /* 0x0000000b04047210 */ /* 0x000fe40007ffe0ff */
[----:B------:R-:W-:-:S03]  /*4800*/  SHF.R.S32.HI R9, RZ, 0x1, R5 ;  /* 0x00000001ff097819 */ /* 0x000fc60000011405 */
[----:B------:R-:W-:Y:S02]  /*4810*/  IMAD R13, R4, R15, 0x4 ;  /* 0x00000004040d7424 */ /* 0x000fe400078e020f */
[----:B------:R-:W-:-:S05]  /*4820*/  IMAD.IADD R0, R0, 0x1, -R9 ;  /* 0x0000000100007824 */ /* 0x000fca00078e0a09 */
[----:B------:R-:W-:-:S05]  /*4830*/  LEA.HI.SX32 R0, R13, R0, 0x1d ;  /* 0x000000000d007211 */ /* 0x000fca00078feaff */
[----:B------:R-:W-:-:S05]  /*4840*/  IMAD R6, R0, R15, 0x2 ;  /* 0x0000000200067424 */ /* 0x000fca00078e020f */
[----:B------:R-:W-:-:S05]  /*4850*/  SHF.R.S32.HI R13, RZ, 0x2, R6 ;  /* 0x00000002ff0d7819 */ /* 0x000fca0000011406 */
[----:B------:R-:W-:-:S04]  /*4860*/  IMAD.IADD R4, R4, 0x1, -R13 ;  /* 0x0000000104047824 */ /* 0x000fc800078e0a0d */
[----:B------:R-:W-:Y:S01]  /*4870*/  IMAD R13, R4, R15, 0x6 ;  /* 0x00000006040d7424 */ /* 0x000fe200078e020f */
[----:B------:R-:W-:-:S04]  /*4880*/  IADD3 R4, PT, PT, -R11, R4, RZ ;  /* 0x000000040b047210 */ /* 0x000fc80007ffe1ff */
[----:B------:R-:W-:Y:S01]  /*4890*/  LEA.HI.SX32 R0, R13, R0, 0x1d ;  /* 0x000000000d007211 */ /* 0x000fe200078feaff */
[----:B------:R-:W-:Y:S01]  /*48a0*/  IMAD.IADD R7, R7, 0x1, R4 ;  /* 0x0000000107077824 */ /* 0x000fe200078e0204 */
[----:B------:R-:W-:Y:S03]  /*48b0*/  ST.E desc[UR4][R2.64+0x4], R4 ;  /* 0x0000040402007985 */ /* 0x000fe6000c101904 */
[----:B------:R-:W-:Y:S01]  /*48c0*/  IMAD.IADD R0, R9, 0x1, R0 ;  /* 0x0000000109007824 */ /* 0x000fe200078e0200 */
[----:B------:R-:W-:Y:S04]  /*48d0*/  ST.E desc[UR4][R2.64+0x8], R7 ;  /* 0x0000080702007985 */ /* 0x000fe8000c101904 */
[----:B------:R-:W-:Y:S01]  /*48e0*/  IADD3 R5, PT, PT, R5, -R0, RZ ;  /* 0x8000000005057210 */ /* 0x000fe20007ffe0ff */
[----:B------:R-:W-:Y:S04]  /*48f0*/  ST.E desc[UR4][R2.64], R0 ;  /* 0x0000000002007985 */ /* 0x000fe8000c101904 */
[----:B------:R0:W-:Y:S04]  /*4900*/  ST.E desc[UR4][R2.64+0xc], R5 ;  /* 0x00000c0502007985 */ /* 0x0001e8000c101904 */
[----:B0-----:R0:W2:Y:S02]  /*4910*/  LDL R2, [R1] ;  /* 0x0000000001027983 */ /* 0x0010a40000100800 */
[----:B0-----:R-:W-:Y:S01]  /*4920*/  VIADD R1, R1, 0x8 ;  /* 0x0000000801017836 */ /* 0x001fe20000000000 */
[----:B--2---:R-:W-:Y:S06]  /*4930*/  RET.REL.NODEC R20 `(_Z27EncSecondStageOverlapFilterPiii) ;  /* 0xffffffb414b07950 */ /* 0x004fec0003c3ffff */
        .type           $_Z27EncSecondStageOverlapFilterPiii$_Z4TOddPii,@function
        .size           $_Z27EncSecondStageOverlapFilterPiii$_Z4TOddPii,($_Z27EncSecondStageOverlapFilterPiii$_Z5T2x2HPii - $_Z27EncSecondStageOverlapFilterPiii$_Z4TOddPii)
$_Z27EncSecondStageOverlapFilterPiii$_Z4TOddPii:
        /* <DEDUP_REMOVED lines=9> */
[----:B------:R-:W-:-:S02]  /*49d0*/  IMAD.MOV.U32 R10, RZ, RZ, 0x3 ;  /* 0x00000003ff0a7424 */ /* 0x000fc400078e00ff */
[----:B--2---:R-:W-:-:S05]  /*49e0*/  IMAD.IADD R5, R5, 0x1, -R0 ;  /* 0x0000000105057824 */ /* 0x004fca00078e0a00 */
[----:B------:R-:W-:Y:S01]  /*49f0*/  IADD3 R9, PT, PT, R5, 0x1, RZ ;  /* 0x0000000105097810 */ /* 0x000fe20007ffe0ff */
[----:B---3--:R-:W-:-:S03]  /*4a00*/  IMAD.IADD R7, R4, 0x1, R7 ;  /* 0x0000000104077824 */ /* 0x008fc600078e0207 */
[----:B------:R-:W-:Y:S01]  /*4a10*/  LEA.HI.SX32 R9, R9, R0, 0x1f ;  /* 0x0000000009097211 */ /* 0x000fe200078ffaff */
[----:B------:R-:W-:-:S04]  /*4a20*/  IMAD R0, R7, R10, 0x4 ;  /* 0x0000000407007424 */ /* 0x000fc800078e020a */
[----:B------:R-:W-:Y:S01]  /*4a30*/  IMAD R11, R9, R10, 0x4 ;  /* 0x00000004090b7424 */ /* 0x000fe200078e020a */
[----:B------:R-:W-:-:S04]  /*4a40*/  SHF.R.S32.HI R0, RZ, 0x3, R0 ;  /* 0x00000003ff007819 */ /* 0x000fc80000011400 */
[----:B------:R-:W-:Y:S02]  /*4a50*/  LEA.HI.SX32 R11, R11, R4, 0x1d ;  /* 0x000000040b0b7211 */ /* 0x000fe400078feaff */
[----:B------:R-:W-:Y:S01]  /*4a60*/  IADD3 R5, PT, PT, R5, -R0, RZ ;  /* 0x8000000005057210 */ /* 0x000fe20007ffe0ff */
[----:B------:R-:W-:Y:S02]  /*4a70*/  VIADD R0, R7, 0x1 ;  /* 0x0000000107007836 */ /* 0x000fe40000000000 */
[----:B------:R-:W-:Y:S02]  /*4a80*/  IMAD.MOV R11, RZ, RZ, -R11 ;  /* 0x000000ffff0b7224 */ /* 0x000fe400078e0a0b */
[----:B------:R-:W-:-:S03]  /*4a90*/  IMAD R4, R5, R10, 0x4 ;  /* 0x0000000405047424 */ /* 0x000fc600078e020a */
[----:B------:R-:W-:Y:S02]  /*4aa0*/  LEA.HI.SX32 R6, R0, R11, 0x1f ;  /* 0x0000000b00067211 */ /* 0x000fe400078ffaff */
[C---:B------:R-:W-:Y:S02]  /*4ab0*/  LEA.HI.SX32 R8, R4.reuse, R0, 0x1d ;  /* 0x0000000004087211 */ /* 0x040fe400078feaff */
[----:B------:R-:W-:Y:S01]  /*4ac0*/  LEA.HI.SX32 R4, R4, R7, 0x1d ;  /* 0x0000000704047211 */ /* 0x000fe200078feaff */
[----:B------:R-:W-:Y:S01]  /*4ad0*/  IMAD R0, R6, R10, 0x4 ;  /* 0x0000000406007424 */ /* 0x000fe200078e020a */
[----:B------:R-:W-:Y:S02]  /*4ae0*/  SHF.R.S32.HI R11, RZ, 0x1, R8 ;  /* 0x00000001ff0b7819 */ /* 0x000fe40000011408 */
[----:B------:R-:W-:Y:S02]  /*4af0*/  LEA.HI.SX32 R6, R5, R6, 0x1f ;  /* 0x0000000605067211 */ /* 0x000fe400078ffaff */
[----:B------:R-:W-:-:S03]  /*4b00*/  LEA.HI.SX32 R0, R0, R9, 0x1d ;  /* 0x0000000900007211 */ /* 0x000fc600078feaff */
[----:B------:R-:W-:Y:S01]  /*4b10*/  IMAD.IADD R5, R5, 0x1, -R6 ;  /* 0x0000000105057824 */ /* 0x000fe200078e0a06 */
[----:B------:R-:W-:Y:S01]  /*4b20*/  IADD3 R11, PT, PT, R0, -R11, RZ ;  /* 0x8000000b000b7210 */ /* 0x000fe20007ffe0ff */
[----:B------:R-:W-:Y:S04]  /*4b30*/  ST.E desc[UR4][R2.64+0xc], R6 ;  /* 0x00000c0602007985 */ /* 0x000fe8000c101904 */
[----:B------:R-:W-:Y:S01]  /*4b40*/  IMAD.IADD R7, R4, 0x1, R11 ;  /* 0x0000000104077824 */ /* 0x000fe200078e020b */
[----:B------:R-:W-:Y:S04]  /*4b50*/  ST.E desc[UR4][R2.64+0x4], R5 ;  /* 0x0000040502007985 */ /* 0x000fe8000c101904 */
[----:B------:R-:W-:Y:S04]  /*4b60*/  ST.E desc[UR4][R2.64+0x8], R11 ;  /* 0x0000080b02007985 */ /* 0x000fe8000c101904 */
[----:B------:R0:W-:Y:S04]  /*4b70*/  ST.E desc[UR4][R2.64], R7 ;  /* 0x0000000702007985 */ /* 0x0001e8000c101904 */
[----:B0-----:R0:W2:Y:S02]  /*4b80*/  LDL R2, [R1] ;  /* 0x0000000001027983 */ /* 0x0010a40000100800 */
[----:B0-----:R-:W-:Y:S01]  /*4b90*/  IADD3 R1, PT, PT, R1, 0x8, RZ ;  /* 0x0000000801017810 */ /* 0x001fe20007ffe0ff */
[----:B--2---:R-:W-:Y:S06]  /*4ba0*/  RET.REL.NODEC R20 `(_Z27EncSecondStageOverlapFilterPiii) ;  /* 0xffffffb414147950 */ /* 0x004fec0003c3ffff */
        .type           $_Z27EncSecondStageOverlapFilterPiii$_Z5T2x2HPii,@function
        .size           $_Z27EncSecondStageOverlapFilterPiii$_Z5T2x2HPii,($_Z27EncSecondStageOverlapFilterPiii$_Z7TOddOddPii - $_Z27EncSecondStageOverlapFilterPiii$_Z5T2x2HPii)
$_Z27EncSecondStageOverlapFilterPiii$_Z5T2x2HPii:
[----:B------:R-:W-:Y:S02]  /*4bb0*/  VIADD R1, R1, 0xfffffff8 ;  /* 0xfffffff801017836 */ /* 0x000fe40000000000 */
[----:B------:R-:W-:-:S03]  /*4bc0*/  IMAD.MOV.U32 R3, RZ, RZ, R5 ;  /* 0x000000ffff037224 */ /* 0x000fc600078e0005 */
[----:B------:R0:W-:Y:S02]  /*4bd0*/  STL [R1], R2 ;  /* 0x0000000201007387 */ /* 0x0001e40000100800 */
[----:B0-----:R-:W-:Y:S01]  /*4be0*/  MOV R2, R4 ;  /* 0x0000000400027202 */ /* 0x001fe20000000f00 */
[----:B------:R-:W0:Y:S04]  /*4bf0*/  LDCU.64 UR4, c[0x0][0x358] ;  /* 0x00006b00ff0477ac */ /* 0x000e280008000a00 */
[----:B0-----:R-:W2:Y:S04]  /*4c00*/  LD.E R0, desc[UR4][R2.64+0xc] ;  /* 0x00000c0402007980 */ /* 0x001ea8000c101900 */
[----:B------:R-:W2:Y:S04]  /*4c10*/  LD.E R5, desc[UR4][R2.64] ;  /* 0x0000000402057980 */ /* 0x000ea8000c101900 */
[----:B------:R-:W3:Y:S04]  /*4c20*/  LD.E R4, desc[UR4][R2.64+0x8] ;  /* 0x0000080402047980 */ /* 0x000ee8000c101900 */
[----:B------:R-:W3:Y:S01]  /*4c30*/  LD.E R7, desc[UR4][R2.64+0x4] ;  /* 0x0000040402077980 */ /* 0x000ee2000c101900 */
[----:B--2---:R-:W-:-:S02]  /*4c40*/  IMAD.IADD R5, R0, 0x1, R5 ;  /* 0x0000000100057824 */ /* 0x004fc400078e0205 */
[----:B---3--:R-:W-:-:S05]  /*4c50*/  IMAD.IADD R7, R7, 0x1, -R4 ;  /* 0x0000000107077824 */ /* 0x008fca00078e0a04 */
[----:B------:R-:W-:-:S04]  /*4c60*/  IADD3 R6, PT, PT, R5, R6, -R7 ;  /* 0x0000000605067210 */ /* 0x000fc80007ffe807 */
[----:B------:R-:W-:-:S04]  /*4c70*/  SHF.R.S32.HI R9, RZ, 0x1, R6 ;  /* 0x00000001ff097819 */ /* 0x000fc80000011406 */
[----:B------:R-:W-:Y:S01]  /*4c80*/  IADD3 R4, PT, PT, -R4, R9, RZ ;  /* 0x0000000904047210 */ /* 0x000fe20007ffe1ff */
[----:B------:R-:W-:-:S04]  /*4c90*/  IMAD.IADD R0, R9, 0x1, -R0 ;  /* 0x0000000109007824 */ /* 0x000fc800078e0a00 */
[----:B------:R-:W-:Y:S01]  /*4ca0*/  IMAD.IADD R5, R5, 0x1, -R4 ;  /* 0x0000000105057824 */ /* 0x000fe200078e0a04 */
[----:B------:R-:W-:Y:S01]  /*4cb0*/  IADD3 R7, PT, PT, R7, R0, RZ ;  /* 0x0000000007077210 */ /* 0x000fe20007ffe0ff */
[----:B------:R-:W-:Y:S04]  /*4cc0*/  ST.E desc[UR4][R2.64+0x8], R0 ;  /* 0x0000080002007985 */ /* 0x000fe8000c101904 */
[----:B------:R-:W-:Y:S04]  /*4cd0*/  ST.E desc[UR4][R2.64+0xc], R4 ;  /* 0x00000c0402007985 */ /* 0x000fe8000c101904 */
[----:B------:R-:W-:Y:S04]  /*4ce0*/  ST.E desc[UR4][R2.64], R5 ;  /* 0x0000000502007985 */ /* 0x000fe8000c101904 */
[----:B------:R0:W-:Y:S04]  /*4cf0*/  ST.E desc[UR4][R2.64+0x4], R7 ;  /* 0x0000040702007985 */ /* 0x0001e8000c101904 */
[----:B0-----:R0:W2:Y:S02]  /*4d00*/  LDL R2, [R1] ;  /* 0x0000000001027983 */ /* 0x0010a40000100800 */
[----:B0-----:R-:W-:Y:S01]  /*4d10*/  VIADD R1, R1, 0x8 ;  /* 0x0000000801017836 */ /* 0x001fe20000000000 */
[----:B--2---:R-:W-:Y:S06]  /*4d20*/  RET.REL.NODEC R20 `(_Z27EncSecondStageOverlapFilterPiii) ;  /* 0xffffffb014b47950 */ /* 0x004fec0003c3ffff */
        .type           $_Z27EncSecondStageOverlapFilterPiii$_Z7TOddOddPii,@function
        .size           $_Z27EncSecondStageOverlapFilterPiii$_Z7TOddOddPii,($_Z27EncSecondStageOverlapFilterPiii$_Z8FwdScalePii - $_Z27EncSecondStageOverlapFilterPiii$_Z7TOddOddPii)
$_Z27EncSecondStageOverlapFilterPiii$_Z7TOddOddPii:
        /* <DEDUP_REMOVED lines=11> */
[----:B------:R-:W-:Y:S02]  /*4de0*/  SHF.R.S32.HI R11, RZ, 0x1, R5 ;  /* 0x00000001ff0b7819 */ /* 0x000fe40000011405 */
[----:B---3--:R-:W-:-:S03]  /*4df0*/  IADD3 R7, PT, PT, R4, R7, RZ ;  /* 0x0000000704077210 */ /* 0x008fc60007ffe0ff */
        /* <DEDUP_REMOVED lines=8> */
[C---:B------:R-:W-:Y:S02]  /*4e80*/  IMAD R13, R0.reuse, R15, 0x3 ;  /* 0x00000003000d7424 */ /* 0x040fe400078e020f */
[----:B------:R-:W-:-:S03]  /*4e90*/  IMAD.IADD R0, R0, 0x1, -R11 ;  /* 0x0000000100007824 */ /* 0x000fc600078e0a0b */
[----:B------:R-:W-:Y:S01]  /*4ea0*/  LEA.HI.SX32 R4, R13, R4, 0x1d ;  /* 0x000000040d047211 */ /* 0x000fe200078feaff */
[----:B------:R-:W-:Y:S01]  /*4eb0*/  IMAD.IADD R5, R5, 0x1, R0 ;  /* 0x0000000105057824 */ /* 0x000fe200078e0200 */
[----:B------:R-:W-:Y:S02]  /*4ec0*/  ST.E desc[UR4][R2.64+0x4], R0 ;  /* 0x0000040002007985 */ /* 0x000fe4000c101904 */
[----:B------:R-:W-:Y:S02]  /*4ed0*/  IADD3 R4, PT, PT, R9, R4, RZ ;  /* 0x0000000409047210 */ /* 0x000fe40007ffe0ff */
[----:B------:R-:W-:Y:S03]  /*4ee0*/  ST.E desc[UR4][R2.64+0x8], R5 ;  /* 0x0000080502007985 */ /* 0x000fe6000c101904 */
[----:B------:R-:W-:Y:S01]  /*4ef0*/  IMAD.IADD R7, R7, 0x1, -R4 ;  /* 0x0000000107077824 */ /* 0x000fe200078e0a04 */
[----:B------:R-:W-:Y:S04]  /*4f00*/  ST.E desc[UR4][R2.64], R4 ;  /* 0x0000000402007985 */ /* 0x000fe8000c101904 */
[----:B------:R0:W-:Y:S04]  /*4f10*/  ST.E desc[UR4][R2.64+0xc], R7 ;  /* 0x00000c0702007985 */ /* 0x0001e8000c101904 */
[----:B0-----:R0:W2:Y:S02]  /*4f20*/  LDL R2, [R1] ;  /* 0x0000000001027983 */ /* 0x0010a40000100800 */
[----:B0-----:R-:W-:Y:S01]  /*4f30*/  IADD3 R1, PT, PT, R1, 0x8, RZ ;  /* 0x0000000801017810 */ /* 0x001fe20007ffe0ff */
[----:B--2---:R-:W-:Y:S06]  /*4f40*/  RET.REL.NODEC R20 `(_Z27EncSecondStageOverlapFilterPiii) ;  /* 0xffffffb0142c7950 */ /* 0x004fec0003c3ffff */
        .type           $_Z27EncSecondStageOverlapFilterPiii$_Z8FwdScalePii,@function
        .size           $_Z27EncSecondStageOverlapFilterPiii$_Z8FwdScalePii,($_Z27EncSecondStageOverlapFilterPiii$_Z8T2x2hEncPii - $_Z27EncSecondStageOverlapFilterPiii$_Z8FwdScalePii)
$_Z27EncSecondStageOverlapFilterPiii$_Z8FwdScalePii:
[----:B------:R-:W-:Y:S02]  /*4f50*/  VIADD R1, R1, 0xfffffff8 ;  /* 0xfffffff801017836 */ /* 0x000fe40000000000 */
[----:B------:R-:W-:-:S03]  /*4f60*/  IMAD.MOV.U32 R3, RZ, RZ, R5 ;  /* 0x000000ffff037224 */ /* 0x000fc600078e0005 */
[----:B------:R0:W-:Y:S02]  /*4f70*/  STL [R1], R2 ;  /* 0x0000000201007387 */ /* 0x0001e40000100800 */
[----:B0-----:R-:W-:Y:S01]  /*4f80*/  MOV R2, R4 ;  /* 0x0000000400027202 */ /* 0x001fe20000000f00 */
[----:B------:R-:W0:Y:S04]  /*4f90*/  LDCU.64 UR4, c[0x0][0x358] ;  /* 0x00006b00ff0477ac */ /* 0x000e280008000a00 */
[----:B0-----:R-:W2:Y:S04]  /*4fa0*/  LD.E R0, desc[UR4][R2.64] ;  /* 0x0000000402007980 */ /* 0x001ea8000c101900 */
[----:B------:R-:W3:Y:S01]  /*4fb0*/  LD.E R5, desc[UR4][R2.64+0x4] ;  /* 0x0000040402057980 */ /* 0x000ee2000c101900 */
[----:B--2---:R-:W-:Y:S01]  /*4fc0*/  IMAD R4, R0, 0x3, RZ ;  /* 0x0000000300047824 */ /* 0x004fe200078e02ff */
[----:B------:R-:W-:-:S04]  /*4fd0*/  SHF.R.S32.HI R7, RZ, 0x7, R0 ;  /* 0x00000007ff077819 */ /* 0x000fc80000011400 */
[----:B------:R-:W-:-:S05]  /*4fe0*/  LEA.HI.SX32 R4, R4, R7, 0x1c ;  /* 0x0000000704047211 */ /* 0x000fca00078fe2ff */
[----:B---3--:R-:W-:-:S05]  /*4ff0*/  IMAD.IADD R5, R5, 0x1, -R4 ;  /* 0x0000000105057824 */ /* 0x008fca00078e0a04 */
        /* <DEDUP_REMOVED lines=10> */
[----:B0-----:R-:W-:Y:S01]  /*50a0*/  VIADD R1, R1, 0x8 ;  /* 0x0000000801017836 */ /* 0x001fe20000000000 */
[----:B--2---:R-:W-:Y:S06]  /*50b0*/  RET.REL.NODEC R20 `(_Z27EncSecondStageOverlapFilterPiii) ;  /* 0xffffffac14d07950 */ /* 0x004fec0003c3ffff */
        .type           $_Z27EncSecondStageOverlapFilterPiii$_Z8T2x2hEncPii,@function
        .size           $_Z27EncSecondStageOverlapFilterPiii$_Z8T2x2hEncPii,($_Z27EncSecondStageOverlapFilterPiii$_Z9FwdRotatePii - $_Z27EncSecondStageOverlapFilterPiii$_Z8T2x2hEncPii)
$_Z27EncSecondStageOverlapFilterPiii$_Z8T2x2hEncPii:
        /* <DEDUP_REMOVED lines=11> */
[----:B------:R-:W-:Y:S02]  /*5170*/  LEA.HI.SX32 R9, R7, R4, 0x1f ;  /* 0x0000000407097211 */ /* 0x000fe400078ffaff */
[C---:B---3--:R-:W-:Y:S01]  /*5180*/  IADD3 R11, PT, PT, -R0.reuse, RZ, RZ ;  /* 0x000000ff000b7210 */ /* 0x048fe20007ffe1ff */
[----:B----4-:R-:W-:Y:S02]  /*5190*/  IMAD.IADD R5, R0, 0x1, R5 ;  /* 0x0000000100057824 */ /* 0x010fe400078e0205 */
[----:B------:R-:W-:Y:S01]  /*51a0*/  ST.E desc[UR4][R2.64+0xc], R9 ;  /* 0x00000c0902007985 */ /* 0x000fe2000c101904 */
[----:B------:R-:W-:Y:S02]  /*51b0*/  IMAD R4, R9, R6, 0x4 ;  /* 0x0000000409047424 */ /* 0x000fe400078e0206 */
[----:B------:R-:W-:-:S03]  /*51c0*/  IMAD.IADD R0, R5, 0x1, -R7 ;  /* 0x0000000105007824 */ /* 0x000fc600078e0a07 */
        /* <DEDUP_REMOVED lines=9> */
[----:B--2---:R-:W-:Y:S06]  /*5260*/  RET.REL.NODEC R20 `(_Z27EncSecondStageOverlapFilterPiii) ;  /* 0xffffffac14647950 */ /* 0x004fec0003c3ffff */
        .type           $_Z27EncSecondStageOverlapFilterPiii$_Z9FwdRotatePii,@function
        .size           $_Z27EncSecondStageOverlapFilterPiii$_Z9FwdRotatePii,(.L_x_20 - $_Z27EncSecondStageOverlapFilterPiii$_Z9FwdRotatePii)
$_Z27EncSecondStageOverlapFilterPiii$_Z9FwdRotatePii:
        /* <DEDUP_REMOVED lines=16> */
[----:B--2---:R-:W-:Y:S06]  /*5370*/  RET.REL.NODEC R20 `(_Z27EncSecondStageOverlapFilterPiii) ;  /* 0xffffffac14207950 */ /* 0x004fec0003c3ffff */
.L_x_2:
        /* <DEDUP_REMOVED lines=16> */
.L_x_20:


//--------------------- .text._Z25EncFirstStagePreFilteringPiii --------------------------
	.section	.text._Z25EncFirstStagePreFilteringPiii,"ax",@progbits
	.align	128
        .global         _Z25EncFirstStagePreFilteringPiii
        .type           _Z25EncFirstStagePreFilteringPiii,@function
        .size           _Z25EncFirstStagePreFilteringPiii,(.L_x_27 - _Z25EncFirstStagePreFilteringPiii)
        .other          _Z25EncFirstStagePreFilteringPiii,@"STO_CUDA_ENTRY STV_DEFAULT"
_Z25EncFirstStagePreFilteringPiii:
.text._Z25EncFirstStagePreFilteringPiii:
[----:B------:R-:W0:Y:S01]  /*0000*/  LDC R1, c[0x0][0x37c] ;  /* 0x0000df00ff017b82 */ /* 0x000e220000000800 */
[----:B------:R-:W1:Y:S07]  /*0010*/  S2R R2, SR_TID.Y ;  /* 0x0000000000027919 */ /* 0x000e6e0000002200 */
[----:B------:R-:W2:Y:S01]  /*0020*/  LDC R61, c[0x0][0x38c] ;  /* 0x0000e300ff3d7b82 */ /* 0x000ea20000000800 */
[----:B------:R-:W3:Y:S01]  /*0030*/  LDCU.64 UR36, c[0x0][0x358] ;  /* 0x00006b00ff2477ac */ /* 0x000ee20008000a00 */
[----:B0-----:R-:W-:Y:S01]  /*0040*/  VIADD R1, R1, 0xfffffff0 ;  /* 0xfffffff001017836 */ /* 0x001fe20000000000 */
[----:B------:R-:W1:Y:S01]  /*0050*/  S2R R5, SR_CTAID.Y ;  /* 0x0000000000057919 */ /* 0x000e620000002600 */
[----:B------:R-:W0:Y:S04]  /*0060*/  S2R R0, SR_TID.X ;  /* 0x0000000000007919 */ /* 0x000e280000002100 */
[----:B------:R-:W4:Y:S01]  /*0070*/  LDC.64 R70, c[0x0][0x380] ;  /* 0x0000e000ff467b82 */ /* 0x000f220000000a00 */
[----:B------:R-:W0:Y:S01]  /*0080*/  S2R R3, SR_CTAID.X ;  /* 0x0000000000037919 */ /* 0x000e220000002500 */
[----:B-1----:R-:W-:Y:S01]  /*0090*/  LEA R2, R5, R2, 0x2 ;  /* 0x0000000205027211 */ /* 0x002fe200078e10ff */
[----:B0-----:R-:W-:-:S04]  /*00a0*/  IMAD R0, R3, 0x4, R0 ;  /* 0x0000000403007824 */ /* 0x001fc800078e0200 */
[----:B------:R-:W-:Y:S02]  /*00b0*/  IMAD.SHL.U32 R3, R2, 0x4, RZ ;  /* 0x0000000402037824 */ /* 0x000fe400078e00ff */
[----:B------:R-:W-:-:S04]  /*00c0*/  IMAD.SHL.U32 R0, R0, 0x4, RZ ;  /* 0x0000000400007824 */ /* 0x000fc800078e00ff */
[----:B--2---:R-:W-:-:S04]  /*00d0*/  IMAD R3, R0, R61, R3 ;  /* 0x0000003d00037224 */ /* 0x004fc800078e0203 */
[----:B----4-:R-:W-:Y:S02]  /*00e0*/  IMAD.WIDE R70, R3, 0x4, R70 ;  /* 0x0000000403467825 */ /* 0x010fe400078e0246 */
[----:B------:R-:W0:Y:S03]  /*00f0*/  LDC.64 R2, c[0x4][RZ] ;  /* 0x01000000ff027b82 */ /* 0x000e260000000a00 */
[----:B---3--:R-:W2:Y:S01]  /*0100*/  LDG.E R8, desc[UR36][R70.64] ;  /* 0x0000002446087981 */ /* 0x008ea2000c1e1900 */
[----:B------:R-:W-:-:S03]  /*0110*/  IMAD.WIDE R68, R61, 0x4, R70 ;  /* 0x000000043d447825 */ /* 0x000fc600078e0246 */
[----:B------:R-:W2:Y:S01]  /*0120*/  LDG.E R9, desc[UR36][R70.64+0xc] ;  /* 0x00000c2446097981 */ /* 0x000ea2000c1e1900 */
[----:B------:R-:W-:-:S03]  /*0130*/  IMAD.WIDE R62, R61, 0x4, R68 ;  /* 0x000000043d3e7825 */ /* 0x000fc600078e0244 */
[----:B------:R-:W5:Y:S04]  /*0140*/  LDG.E R24, desc[UR36][R70.64+0x4] ;  /* 0x0000042446187981 */ /* 0x000f68000c1e1900 */
[----:B------:R-:W5:Y:S01]  /*0150*/  LDG.E R25, desc[UR36][R70.64+0x8] ;  /* 0x0000082446197981 */ /* 0x000f62000c1e1900 */
[----:B------:R-:W-:-:S03]  /*0160*/  IMAD.WIDE R60, R61, 0x4, R62 ;  /* 0x000000043d3c7825 */ /* 0x000fc600078e023e */
[----:B------:R-:W5:Y:S04]  /*0170*/  LDG.E R16, desc[UR36][R68.64] ;  /* 0x0000002444107981 */ /* 0x000f68000c1e1900 */
[----:B------:R-:W2:Y:S04]  /*0180*/  LDG.E R10, desc[UR36][R60.64] ;  /* 0x000000243c0a7981 */ /* 0x000ea8000c1e1900 */
[----:B------:R-:W2:Y:S04]  /*0190*/  LDG.E R11, desc[UR36][R60.64+0xc] ;  /* 0x00000c243c0b7981 */ /* 0x000ea8000c1e1900 */
[----:B0-----:R0:W3:Y:S04]  /*01a0*/  LDG.E R0, desc[UR36][R2.64] ;  /* 0x0000002402007981 */ /* 0x0010e8000c1e1900 */
[----:B------:R1:W5:Y:S04]  /*01b0*/  LDG.E R28, desc[UR36][R68.64+0x4] ;  /* 0x00000424441c7981 */ /* 0x000368000c1e1900 */
[----:B------:R1:W5:Y:S04]  /*01c0*/  LDG.E R29, desc[UR36][R68.64+0x8] ;  /* 0x00000824441d7981 */ /* 0x000368000c1e1900 */
[----:B------:R1:W5:Y:S04]  /*01d0*/  LDG.E R17, desc[UR36][R68.64+0xc] ;  /* 0x00000c2444117981 */ /* 0x000368000c1e1900 */
[----:B------:R1:W5:Y:S04]  /*01e0*/  LDG.E R18, desc[UR36][R62.64] ;  /* 0x000000243e127981 */ /* 0x000368000c1e1900 */
[----:B------:R1:W5:Y:S04]  /*01f0*/  LDG.E R30, desc[UR36][R62.64+0x4] ;  /* 0x000004243e1e7981 */ /* 0x000368000c1e1900 */
[----:B------:R1:W5:Y:S04]  /*0200*/  LDG.E R31, desc[UR36][R62.64+0x8] ;  /* 0x000008243e1f7981 */ /* 0x000368000c1e1900 */
[----:B------:R1:W5:Y:S04]  /*0210*/  LDG.E R19, desc[UR36][R62.64+0xc] ;  /* 0x00000c243e137981 */ /* 0x000368000c1e1900 */
[----:B------:R1:W5:Y:S04]  /*0220*/  LDG.E R26, desc[UR36][R60.64+0x4] ;  /* 0x000004243c1a7981 */ /* 0x000368000c1e1900 */
[----:B------:R1:W5:Y:S01]  /*0230*/  LDG.E R27, desc[UR36][R60.64+0x8] ;  /* 0x000008243c1b7981 */ /* 0x000362000c1e1900 */
[----:B------:R-:W4:Y:S01]  /*0240*/  LDCU UR4, c[0x0][0x2f8] ;  /* 0x00005f00ff0477ac */ /* 0x000f220008000800 */
[----:B------:R-:W0:Y:S01]  /*0250*/  LDCU UR5, c[0x0][0x2fc] ;  /* 0x00005f80ff0577ac */ /* 0x000e220008000800 */
[----:B------:R-:W-:Y:S01]  /*0260*/  IMAD.MOV.U32 R6, RZ, RZ, RZ ;  /* 0x000000ffff067224 */ /* 0x000fe200078e00ff */
[----:B------:R-:W-:Y:S01]  /*0270*/  MOV R20, 0x300 ;  /* 0x0000030000147802 */ /* 0x000fe20000000f00 */
[----:B------:R-:W-:Y:S01]  /*0280*/  IMAD.MOV.U32 R21, RZ, RZ, 0x0 ;  /* 0x00000000ff157424 */ /* 0x000fe200078e00ff */
[----:B----4-:R-:W-:-:S04]  /*0290*/  IADD3 R22, P0, PT, R1, UR4, RZ ;  /* 0x0000000401167c10 */ /* 0x010fc8000ff1e0ff */
[----:B0-----:R-:W-:Y:S01]  /*02a0*/  IADD3.X R2, PT, PT, RZ, UR5, RZ, P0, !PT ;  /* 0x00000005ff027c10 */ /* 0x001fe200087fe4ff */
[----:B------:R-:W-:-:S03]  /*02b0*/  IMAD.MOV.U32 R4, RZ, RZ, R22 ;  /* 0x000000ffff047224 */ /* 0x000fc600078e0016 */
[----:B------:R-:W-:Y:S01]  /*02c0*/  MOV R5, R2 ;  /* 0x0000000200057202 */ /* 0x000fe20000000f00 */
[----:B--2---:R1:W-:Y:S01]  /*02d0*/  STL.128 [R1], R8 ;  /* 0x0000000801007387 */ /* 0x0043e20000100c00 */
[----:B---3--:R1:W0:Y:S05]  /*02e0*/  LDC.64 R12, c[0x2][R0] ;  /* 0x00800000000c7b82 */ /* 0x00822a0000000a00 */
[----:B01---5:R-:W-:Y:S05]  /*02f0*/  CALL.REL.NOINC R12 `(_Z25EncFirstStagePreFilteringPiii) ;  /* 0xfffffffc0c407344 */ /* 0x023fea0003c3ffff */
[----:B------:R-:W0:Y:S01]  /*0300*/  LDC.64 R10, c[0x4][RZ] ;  /* 0x01000000ff0a7b82 */ /* 0x000e220000000a00 */
[----:B------:R1:W5:Y:S04]  /*0310*/  LDL.128 R52, [R1] ;  /* 0x0000000001347983 */ /* 0x0003680000100c00 */
[----:B------:R1:W-:Y:S04]  /*0320*/  STL.128 [R1], R28 ;  /* 0x0000001c01007387 */ /* 0x0003e80000100c00 */
[----:B0-----:R-:W2:Y:S01]  /*0330*/  LDG.E R0, desc[UR36][R10.64+0x8] ;  /* 0x000008240a007981 */ /* 0x001ea2000c1e1900 */
[----:B------:R-:W-:Y:S01]  /*0340*/  IMAD.MOV.U32 R4, RZ, RZ, R22 ;  /* 0x000000ffff047224 */ /* 0x000fe200078e0016 */
[----:B------:R-:W-:Y:S01]  /*0350*/  MOV R5, R2 ;  /* 0x0000000200057202 */ /* 0x000fe20000000f00 */
[----:B------:R-:W-:Y:S01]  /*0360*/  IMAD.MOV.U32 R6, RZ, RZ, RZ ;  /* 0x000000ffff067224 */ /* 0x000fe200078e00ff */
[----:B------:R-:W-:Y:S01]  /*0370*/  MOV R20, 0x3b0 ;  /* 0x000003b000147802 */ /* 0x000fe20000000f00 */
[----:B------:R-:W-:Y:S01]  /*0380*/  IMAD.MOV.U32 R21, RZ, RZ, 0x0 ;  /* 0x00000000ff157424 */ /* 0x000fe200078e00ff */
[----:B--2---:R1:W0:Y:S06]  /*0390*/  LDC.64 R8, c[0x2][R0] ;  /* 0x0080000000087b82 */ /* 0x00422c0000000a00 */
[----:B01---5:R-:W-:Y:S05]  /*03a0*/  CALL.REL.NOINC R8 `(_Z25EncFirstStagePreFilteringPiii) ;  /* 0xfffffffc08147344 */ /* 0x023fea0003c3ffff */
[----:B------:R-:W0:Y:S01]  /*03b0*/  LDC.64 R10, c[0x4][RZ] ;  /* 0x01000000ff0a7b82 */ /* 0x000e220000000a00 */
[----:B------:R1:W5:Y:S04]  /*03c0*/  LDL.128 R44, [R1] ;  /* 0x00000000012c7983 */ /* 0x0003680000100c00 */
[----:B------:R1:W-:Y:S04]  /*03d0*/  STL.128 [R1], R24 ;  /* 0x0000001801007387 */ /* 0x0003e80000100c00 */
[----:B0-----:R-:W2:Y:S01]  /*03e0*/  LDG.E R0, desc[UR36][R10.64+0x10] ;  /* 0x000010240a007981 */ /* 0x001ea2000c1e1900 */
[----:B------:R-:W-:Y:S01]  /*03f0*/  HFMA2 R21, -RZ, RZ, 0, 0 ;  /* 0x00000000ff157431 */ /* 0x000fe200000001ff */
[----:B------:R-:W-:Y:S01]  /*0400*/  MOV R4, R22 ;  /* 0x0000001600047202 */ /* 0x000fe20000000f00 */
[----:B------:R-:W-:Y:S01]  /*0410*/  IMAD.MOV.U32 R5, RZ, RZ, R2 ;  /* 0x000000ffff057224 */ /* 0x000fe200078e0002 */
[----:B------:R-:W-:Y:S01]  /*0420*/  MOV R20, 0x460 ;  /* 0x0000046000147802 */ /* 0x000fe20000000f00 */
[----:B------:R-:W-:Y:S01]  /*0430*/  IMAD.MOV.U32 R6, RZ, RZ, RZ ;  /* 0x000000ffff067224 */ /* 0x000fe200078e00ff */
[----:B--2---:R1:W0:Y:S06]  /*0440*/  LDC.64 R8, c[0x2][R0] ;  /* 0x0080000000087b82 */ /* 0x00422c0000000a00 */
[----:B01---5:R-:W-:Y:S05]  /*0450*/  CALL.REL.NOINC R8 `(_Z25EncFirstStagePreFilteringPiii) ;  /* 0xfffffff808e87344 */ /* 0x023fea0003c3ffff */
[----:B------:R-:W0:Y:S01]  /*0460*/  LDC.64 R10, c[0x4][RZ] ;  /* 0x01000000ff0a7b82 */ /* 0x000e220000000a00 */
[----:B------:R1:W5:Y:S04]  /*0470*/  LDL.128 R36, [R1] ;  /* 0x0000000001247983 */ /* 0x0003680000100c00 */
[----:B------:R1:W-:Y:S04]  /*0480*/  STL.128 [R1], R16 ;  /* 0x0000001001007387 */ /* 0x0003e80000100c00 */
[----:B0-----:R-:W2:Y:S01]  /*0490*/  LDG.E R0, desc[UR36][R10.64+0x18] ;  /* 0x000018240a007981 */ /* 0x001ea2000c1e1900 */
[----:B------:R-:W-:-:S02]  /*04a0*/  HFMA2 R6, -RZ, RZ, 0, 0 ;  /* 0x00000000ff067431 */ /* 0x000fc400000001ff */
[----:B------:R-:W-:Y:S01]  /*04b0*/  IMAD.MOV.U32 R4, RZ, RZ, R22 ;  /* 0x000000ffff047224 */ /* 0x000fe200078e0016 */
[----:B------:R-:W-:Y:S01]  /*04c0*/  MOV R20, 0x510 ;  /* 0x0000051000147802 */ /* 0x000fe20000000f00 */
[----:B------:R-:W-:Y:S02]  /*04d0*/  IMAD.MOV.U32 R5, RZ, RZ, R2 ;  /* 0x000000ffff057224 */ /* 0x000fe400078e0002 */
[----:B------:R-:W-:Y:S01]  /*04e0*/  IMAD.MOV.U32 R21, RZ, RZ, 0x0 ;  /* 0x00000000ff157424 */ /* 0x000fe200078e00ff */
[----:B--2---:R1:W0:Y:S06]  /*04f0*/  LDC.64 R8, c[0x2][R0] ;  /* 0x0080000000087b82 */ /* 0x00422c0000000a00 */
[----:B01---5:R-:W-:Y:S05]  /*0500*/  CALL.REL.NOINC R8 `(_Z25EncFirstStagePreFilteringPiii) ;  /* 0xfffffff808bc7344 */ /* 0x023fea0003c3ffff */
[----:B------:R-:W0:Y:S01]  /*0510*/  LDC.64 R14, c[0x4][RZ] ;  /* 0x01000000ff0e7b82 */ /* 0x000e220000000a00 */
[----:B------:R-:W2:Y:S01]  /*0520*/  LDL.128 R28, [R1] ;  /* 0x00000000011c7983 */ /* 0x000ea20000100c00 */
[----:B------:R-:W-:Y:S01]  /*0530*/  IMAD.MOV.U32 R8, RZ, RZ, R52 ;  /* 0x000000ffff087224 */ /* 0x000fe200078e0034 */
[----:B------:R-:W-:Y:S01]  /*0540*/  MOV R9, R36 ;  /* 0x0000002400097202 */ /* 0x000fe20000000f00 */
[----:B------:R-:W-:Y:S01]  /*0550*/  IMAD.MOV.U32 R11, RZ, RZ, R44 ;  /* 0x000000ffff0b7224 */ /* 0x000fe200078e002c */
[----:B0-----:R-:W3:Y:S01]  /*0560*/  LDG.E R0, desc[UR36][R14.64+0x20] ;  /* 0x000020240e007981 */ /* 0x001ee2000c1e1900 */
[----:B------:R-:W-:Y:S01]  /*0570*/  HFMA2 R21, -RZ, RZ, 0, 0 ;  /* 0x00000000ff157431 */ /* 0x000fe200000001ff */
[----:B------:R-:W-:Y:S01]  /*0580*/  MOV R4, R22 ;  /* 0x0000001600047202 */ /* 0x000fe20000000f00 */
[----:B------:R-:W-:Y:S01]  /*0590*/  IMAD.MOV.U32 R5, RZ, RZ, R2 ;  /* 0x000000ffff057224 */ /* 0x000fe200078e0002 */
[----:B------:R-:W-:Y:S01]  /*05a0*/  MOV R20, 0x600 ;  /* 0x0000060000147802 */ /* 0x000fe20000000f00 */
[----:B------:R-:W-:-:S02]  /*05b0*/  IMAD.MOV.U32 R6, RZ, RZ, 0x1 ;  /* 0x00000001ff067424 */ /* 0x000fc400078e00ff */
[----:B--2---:R-:W-:-:S05]  /*05c0*/  IMAD.MOV.U32 R10, RZ, RZ, R28 ;  /* 0x000000ffff0a7224 */ /* 0x004fca00078e001c */
[----:B------:R0:W-:Y:S01]  /*05d0*/  STL.128 [R1], R8 ;  /* 0x0000000801007387 */ /* 0x0001e20000100c00 */
[----:B---3--:R0:W1:Y:S02]  /*05e0*/  LDC.64 R12, c[0x2][R0] ;  /* 0x00800000000c7b82 */ /* 0x0080640000000a00 */
[----:B01----:R-:W-:Y:S05]  /*05f0*/  CALL.REL.NOINC R12 `(_Z25EncFirstStagePreFilteringPiii) ;  /* 0xfffffff80c807344 */ /* 0x003fea0003c3ffff */
[----:B------:R-:W0:Y:S01]  /*0600*/  LDC.64 R14, c[0x4][RZ] ;  /* 0x01000000ff0e7b82 */ /* 0x000e220000000a00 */
[----:B------:R-:W-:Y:S01]  /*0610*/  IMAD.MOV.U32 R8, RZ, RZ, R37 ;  /* 0x000000ffff087224 */ /* 0x000fe200078e0025 */
[----:B------:R-:W-:Y:S01]  /*0620*/  MOV R10, R45 ;  /* 0x0000002d000a7202 */ /* 0x000fe20000000f00 */
[----:B------:R-:W-:Y:S01]  /*0630*/  IMAD.MOV.U32 R9, RZ, RZ, R53 ;  /* 0x000000ffff097224 */ /* 0x000fe200078e0035 */
[----:B------:R1:W5:Y:S01]  /*0640*/  LDL.128 R24, [R1] ;  /* 0x0000000001187983 */ /* 0x0003620000100c00 */
[----:B------:R-:W-:-:S03]  /*0650*/  IMAD.MOV.U32 R11, RZ, RZ, R29 ;  /* 0x000000ffff0b7224 */ /* 0x000fc600078e001d */
[----:B0-----:R-:W2:Y:S04]  /*0660*/  LDG.E R0, desc[UR36][R14.64+0x28] ;  /* 0x000028240e007981 */ /* 0x001ea8000c1e1900 */
[----:B------:R1:W-:Y:S01]  /*0670*/  STL.128 [R1], R8 ;  /* 0x0000000801007387 */ /* 0x0003e20000100c00 */
        /* <DEDUP_REMOVED lines=8> */
[----:B------:R-:W-:Y:S01]  /*0700*/  MOV R8, R30 ;  /* 0x0000001e00087202 */ /* 0x000fe20000000f00 */
[----:B------:R-:W-:Y:S01]  /*0710*/  IMAD.MOV.U32 R9, RZ, RZ, R54 ;  /* 0x000000ffff097224 */ /* 0x000fe200078e0036 */
[----:B------:R-:W-:Y:S01]  /*0720*/  MOV R11, R38 ;  /* 0x00000026000b7202 */ /* 0x000fe20000000f00 */
[----:B------:R-:W-:Y:S01]  /*0730*/  IMAD.MOV.U32 R10, RZ, RZ, R46 ;  /* 0x000000ffff0a7224 */ /* 0x000fe200078e002e */
        /* <DEDUP_REMOVED lines=11> */
[----:B------:R-:W-:Y:S01]  /*07f0*/  IMAD.MOV.U32 R52, RZ, RZ, R47 ;  /* 0x000000ffff347224 */ /* 0x000fe200078e002f */
[----:B------:R-:W-:Y:S01]  /*0800*/  MOV R53, R31 ;  /* 0x0000001f00357202 */ /* 0x000fe20000000f00 */
[----:B------:R-:W-:Y:S01]  /*0810*/  IMAD.MOV.U32 R54, RZ, RZ, R39 ;  /* 0x000000ffff367224 */ /* 0x000fe200078e0027 */
        /* <DEDUP_REMOVED lines=10> */
[----:B------:R-:W2:Y:S04]  /*08c0*/  LDL.128 R4, [R1] ;  /* 0x0000000001047983 */ /* 0x000ea80000100c00 */
[----:B------:R-:W-:Y:S04]  /*08d0*/  STG.E desc[UR36][R70.64], R24 ;  /* 0x0000001846007986 */ /* 0x000fe8000c101924 */
[----:B------:R-:W-:Y:S04]  /*08e0*/  STG.E desc[UR36][R70.64+0x4], R28 ;  /* 0x0000041c46007986 */ /* 0x000fe8000c101924 */
[----:B------:R-:W-:Y:S04]  /*08f0*/  STG.E desc[UR36][R70.64+0x8], R26 ;  /* 0x0000081a46007986 */ /* 0x000fe8000c101924 */
[----:B------:R-:W-:Y:S04]  /*0900*/  STG.E desc[UR36][R70.64+0xc], R31 ;  /* 0x00000c1f46007986 */ /* 0x000fe8000c101924 */
[----:B------:R-:W-:Y:S04]  /*0910*/  STG.E desc[UR36][R68.64], R16 ;  /* 0x0000001044007986 */ /* 0x000fe8000c101924 */
[----:B------:R-:W-:Y:S04]  /*0920*/  STG.E desc[UR36][R68.64+0x8], R17 ;  /* 0x0000081144007986 */ /* 0x000fe8000c101924 */
[----:B--2---:R-:W-:Y:S04]  /*0930*/  STG.E desc[UR36][R68.64+0x4], R7 ;  /* 0x0000040744007986 */ /* 0x004fe8000c101924 */
[----:B------:R-:W-:Y:S04]  /*0940*/  STG.E desc[UR36][R68.64+0xc], R6 ;  /* 0x00000c0644007986 */ /* 0x000fe8000c101924 */
[----:B------:R-:W-:Y:S04]  /*0950*/  STG.E desc[UR36][R62.64], R25 ;  /* 0x000000193e007986 */ /* 0x000fe8000c101924 */
[----:B------:R-:W-:Y:S04]  /*0960*/  STG.E desc[UR36][R62.64+0x4], R29 ;  /* 0x0000041d3e007986 */ /* 0x000fe8000c101924 */
[----:B------:R-:W-:Y:S04]  /*0970*/  STG.E desc[UR36][R62.64+0x8], R27 ;  /* 0x0000081b3e007986 */ /* 0x000fe8000c101924 */
[----:B------:R-:W-:Y:S04]  /*0980*/  STG.E desc[UR36][R62.64+0xc], R30 ;  /* 0x00000c1e3e007986 */ /* 0x000fe8000c101924 */
[----:B------:R-:W-:Y:S04]  /*0990*/  STG.E desc[UR36][R60.64], R19 ;  /* 0x000000133c007986 */ /* 0x000fe8000c101924 */
[----:B------:R-:W-:Y:S04]  /*09a0*/  STG.E desc[UR36][R60.64+0x4], R5 ;  /* 0x000004053c007986 */ /* 0x000fe8000c101924 */
[----:B------:R-:W-:Y:S04]  /*09b0*/  STG.E desc[UR36][R60.64+0x8], R18 ;  /* 0x000008123c007986 */ /* 0x000fe8000c101924 */
[----:B------:R-:W-:Y:S01]  /*09c0*/  STG.E desc[UR36][R60.64+0xc], R4 ;  /* 0x00000c043c007986 */ /* 0x000fe2000c101924 */
[----:B------:R-:W-:Y:S05]  /*09d0*/  EXIT ;  /* 0x000000000000794d */ /* 0x000fea0003800000 */
        .type           $_Z25EncFirstStagePreFilteringPiii$_Z10FwdTOddOddPii,@function
        .size           $_Z25EncFirstStagePreFilteringPiii$_Z10FwdTOddOddPii,($_Z25EncFirstStagePreFilteringPiii$_Z4TOddPii - $_Z25EncFirstStagePreFilteringPiii$_Z10FwdTOddOddPii)
$_Z25EncFirstStagePreFilteringPiii$_Z10FwdTOddOddPii:
        /* <DEDUP_REMOVED lines=33> */
[----:B--2---:R-:W-:Y:S06]  /*0bf0*/  RET.REL.NODEC R20 `(_Z25EncFirstStagePreFilteringPiii) ;  /* 0xfffffff414007950 */ /* 0x004fec0003c3ffff */
        .type           $_Z25EncFirstStagePreFilteringPiii$_Z4TOddPii,@function
        .size           $_Z25EncFirstStagePreFilteringPiii$_Z4TOddPii,($_Z25EncFirstStagePreFilteringPiii$_Z5T2x2HPii - $_Z25EncFirstStagePreFilteringPiii$_Z4TOddPii)
$_Z25EncFirstStagePreFilteringPiii$_Z4TOddPii:
        /* <DEDUP_REMOVED lines=38> */
[----:B--2---:R-:W-:Y:S06]  /*0e60*/  RET.REL.NODEC R20 `(_Z25EncFirstStagePreFilteringPiii) ;  /* 0xfffffff014647950 */ /* 0x004fec0003c3ffff */
        .type           $_Z25EncFirstStagePreFilteringPiii$_Z5T2x2HPii,@function
        .size           $_Z25EncFirstStagePreFilteringPiii$_Z5T2x2HPii,($_Z25EncFirstStagePreFilteringPiii$_Z7TOddOddPii - $_Z25EncFirstStagePreFilteringPiii$_Z5T2x2HPii)
$_Z25EncFirstStagePreFilteringPiii$_Z5T2x2HPii:
        /* <DEDUP_REMOVED lines=23> */
[----:B--2---:R-:W-:Y:S06]  /*0fe0*/  RET.REL.NODEC R20 `(_Z25EncFirstStagePreFilteringPiii) ;  /* 0xfffffff014047950 */ /* 0x004fec0003c3ffff */
        .type           $_Z25EncFirstStagePreFilteringPiii$_Z7TOddOddPii,@function
        .size           $_Z25EncFirstStagePreFilteringPiii$_Z7TOddOddPii,($_Z25EncFirstStagePreFilteringPiii$_Z8FwdScalePii - $_Z25EncFirstStagePreFilteringPiii$_Z7TOddOddPii)
$_Z25EncFirstStagePreFilteringPiii$_Z7TOddOddPii:
        /* <DEDUP_REMOVED lines=34> */
        .type           $_Z25EncFirstStagePreFilteringPiii$_Z8FwdScalePii,@function
        .size           $_Z25EncFirstStagePreFilteringPiii$_Z8FwdScalePii,($_Z25EncFirstStagePreFilteringPiii$_Z8T2x2hEncPii - $_Z25EncFirstStagePreFilteringPiii$_Z8FwdScalePii)
$_Z25EncFirstStagePreFilteringPiii$_Z8FwdScalePii:
        /* <DEDUP_REMOVED lines=22> */
[----:B--2---:R-:W-:Y:S06]  /*1370*/  RET.REL.NODEC R20 `(_Z25EncFirstStagePreFilteringPiii) ;  /* 0xffffffec14207950 */ /* 0x004fec0003c3ffff */
        .type           $_Z25EncFirstStagePreFilteringPiii$_Z8T2x2hEncPii,@function
        .size           $_Z25EncFirstStagePreFilteringPiii$_Z8T2x2hEncPii,($_Z25EncFirstStagePreFilteringPiii$_Z9FwdRotatePii - $_Z25EncFirstStagePreFilteringPiii$_Z8T2x2hEncPii)
$_Z25EncFirstStagePreFilteringPiii$_Z8T2x2hEncPii:
        /* <DEDUP_REMOVED lines=26> */
[----:B--2---:R-:W-:Y:S06]  /*1520*/  RET.REL.NODEC R20 `(_Z25EncFirstStagePreFilteringPiii) ;  /* 0xffffffe814b47950 */ /* 0x004fec0003c3ffff */
        .type           $_Z25EncFirstStagePreFilteringPiii$_Z9FwdRotatePii,@function
        .size           $_Z25EncFirstStagePreFilteringPiii$_Z9FwdRotatePii,(.L_x_27 - $_Z25EncFirstStagePreFilteringPiii$_Z9FwdRotatePii)
$_Z25EncFirstStagePreFilteringPiii$_Z9FwdRotatePii:
        /* <DEDUP_REMOVED lines=16> */
[----:B--2---:R-:W-:Y:S06]  /*1630*/  RET.REL.NODEC R20 `(_Z25EncFirstStagePreFilteringPiii) ;  /* 0xffffffe814707950 */ /* 0x004fec0003c3ffff */
.L_x_3:
        /* <DEDUP_REMOVED lines=12> */
.L_x_27:


//--------------------- .text._Z26EncFirstStageOverlapFilterPiii --------------------------
	.section	.text._Z26EncFirstStageOverlapFilterPiii,"ax",@progbits
	.align	128
        .global         _Z26EncFirstStageOverlapFilterPiii
        .type           _Z26EncFirstStageOverlapFilterPiii,@function
        .size           _Z26EncFirstStageOverlapFilterPiii,(.L_x_34 - _Z26EncFirstStageOverlapFilterPiii)
        .other          _Z26EncFirstStageOverlapFilterPiii,@"STO_CUDA_ENTRY STV_DEFAULT"
_Z26EncFirstStageOverlapFilterPiii:
.text._Z26EncFirstStageOverlapFilterPiii:
[----:B------:R-:W0:Y:S08]  /*0000*/  LDC R1, c[0x0][0x37c] ;  /* 0x0000df00ff017b82 */ /* 0x000e300000000800 */
[----:B------:R-:W1:Y:S01]  /*0010*/  S2UR UR38, SR_CTAID.X ;  /* 0x00000000002679c3 */ /* 0x000e620000002500 */
[----:B------:R-:W2:Y:S01]  /*0020*/  S2R R69, SR_CTAID.Y ;  /* 0x0000000000457919 */ /* 0x000ea20000002600 */
[----:B------:R-:W3:Y:S01]  /*0030*/  LDCU.64 UR36, c[0x0][0x358] ;  /* 0x00006b00ff2477ac */ /* 0x000ee20008000a00 */
[----:B0-----:R-:W-:-:S05]  /*0040*/  VIADD R1, R1, 0xfffffff0 ;  /* 0xfffffff001017836 */ /* 0x001fca0000000000 */
[----:B------:R-:W0:Y:S08]  /*0050*/  LDC R0, c[0x0][0x38c] ;  /* 0x0000e300ff007b82 */ /* 0x000e300000000800 */
[----:B------:R-:W4:Y:S01]  /*0060*/  LDC.64 R14, c[0x0][0x380] ;  /* 0x0000e000ff0e7b82 */ /* 0x000f220000000a00 */
[----:B-1----:R-:W-:-:S07]  /*0070*/  ULEA UR4, UR38, 0x8, 0x4 ;  /* 0x0000000826047891 */ /* 0x002fce000f8e20ff */
[----:B------:R-:W3:Y:S01]  /*0080*/  LDC.64 R6, c[0x4][0x8] ;  /* 0x01000200ff067b82 */ /* 0x000ee20000000a00 */
[C---:B0-----:R-:W-:Y:S01]  /*0090*/  IMAD R3, R0.reuse, UR4, RZ ;  /* 0x0000000400037c24 */ /* 0x041fe2000f8e02ff */
[----:B--2---:R-:W-:Y:S01]  /*00a0*/  SHF.L.U32 R4, R69, 0x4, RZ ;  /* 0x0000000445047819 */ /* 0x004fe200000006ff */
[C---:B------:R-:W-:Y:S02]  /*00b0*/  IMAD.SHL.U32 R70, R0.reuse, 0x4, RZ ;  /* 0x0000000400467824 */ /* 0x040fe400078e00ff */
[--C-:B------:R-:W-:Y:S01]  /*00c0*/  IMAD R17, R0, 0x8, R3.reuse ;  /* 0x0000000800117824 */ /* 0x100fe200078e0203 */
[----:B------:R-:W-:Y:S02]  /*00d0*/  SHF.R.S32.HI R0, RZ, 0x1f, R3 ;  /* 0x0000001fff007819 */ /* 0x000fe40000011403 */
[----:B------:R-:W-:Y:S01]  /*00e0*/  IADD3 R10, P1, PT, R4, R3, RZ ;  /* 0x00000003040a7210 */ /* 0x000fe20007f3e0ff */
[----:B------:R-:W-:-:S04]  /*00f0*/  IMAD.IADD R5, R70, 0x1, R17 ;  /* 0x0000000146057824 */ /* 0x000fc800078e0211 */
[----:B------:R-:W-:Y:S01]  /*0100*/  IMAD.X R0, RZ, RZ, R0, P1 ;  /* 0x000000ffff007224 */ /* 0x000fe200008e0600 */
[----:B------:R-:W-:Y:S02]  /*0110*/  SHF.R.S32.HI R8, RZ, 0x1f, R5 ;  /* 0x0000001fff087819 */ /* 0x000fe40000011405 */
[----:B------:R-:W-:Y:S02]  /*0120*/  IADD3 R9, P0, PT, R4, R5, RZ ;  /* 0x0000000504097210 */ /* 0x000fe40007f1e0ff */
[C---:B----4-:R-:W-:Y:S02]  /*0130*/  LEA R2, P1, R10.reuse, R14, 0x2 ;  /* 0x0000000e0a027211 */ /* 0x050fe400078210ff */
[----:B------:R-:W-:Y:S01]  /*0140*/  IADD3 R5, PT, PT, R3, R70, RZ ;  /* 0x0000004603057210 */ /* 0x000fe20007ffe0ff */
[----:B------:R-:W-:Y:S01]  /*0150*/  IMAD.X R8, RZ, RZ, R8, P0 ;  /* 0x000000ffff087224 */ /* 0x000fe200000e0608 */
[----:B------:R-:W-:Y:S02]  /*0160*/  LEA R12, P0, R9, R14, 0x2 ;  /* 0x0000000e090c7211 */ /* 0x000fe400078010ff */
[----:B------:R-:W-:-:S02]  /*0170*/  LEA.HI.X R3, R10, R15, R0, 0x2, P1 ;  /* 0x0000000f0a037211 */ /* 0x000fc400008f1400 */
[----:B------:R-:W-:Y:S01]  /*0180*/  LEA.HI.X R13, R9, R15, R8, 0x2, P0 ;  /* 0x0000000f090d7211 */ /* 0x000fe200000f1408 */
[----:B---3--:R0:W2:Y:S01]  /*0190*/  LDG.E R0, desc[UR36][R6.64] ;  /* 0x0000002406007981 */ /* 0x0080a2000c1e1900 */
[----:B------:R-:W-:Y:S02]  /*01a0*/  SHF.R.S32.HI R16, RZ, 0x1f, R5 ;  /* 0x0000001fff107819 */ /* 0x000fe40000011405 */
[C---:B------:R-:W-:Y:S01]  /*01b0*/  IADD3 R5, P1, PT, R4.reuse, R5, RZ ;  /* 0x0000000504057210 */ /* 0x040fe20007f3e0ff */
[----:B------:R-:W3:Y:S04]  /*01c0*/  LDG.E R8, desc[UR36][R2.64+0x20] ;  /* 0x0000202402087981 */ /* 0x000ee8000c1e1900 */
[----:B------:R-:W3:Y:S04]  /*01d0*/  LDG.E R9, desc[UR36][R2.64+0x50] ;  /* 0x0000502402097981 */ /* 0x000ee8000c1e1900 */
[----:B------:R-:W3:Y:S04]  /*01e0*/  LDG.E R10, desc[UR36][R12.64+0x20] ;  /* 0x000020240c0a7981 */ /* 0x000ee8000c1e1900 */
[----:B------:R-:W3:Y:S01]  /*01f0*/  LDG.E R11, desc[UR36][R12.64+0x50] ;  /* 0x000050240c0b7981 */ /* 0x000ee2000c1e1900 */
[----:B------:R-:W-:Y:S01]  /*0200*/  IADD3 R18, P0, PT, R4, R17, RZ ;  /* 0x0000001104127210 */ /* 0x000fe20007f1e0ff */
[----:B------:R-:W-:Y:S01]  /*0210*/  IMAD.X R16, RZ, RZ, R16, P1 ;  /* 0x000000ffff107224 */ /* 0x000fe200008e0610 */
[----:B------:R-:W-:Y:S01]  /*0220*/  SHF.R.S32.HI R17, RZ, 0x1f, R17 ;  /* 0x0000001fff117819 */ /* 0x000fe20000011411 */
[----:B------:R-:W5:Y:S01]  /*0230*/  LDG.E R30, desc[UR36][R12.64+0x30] ;  /* 0x000030240c1e7981 */ /* 0x000f62000c1e1900 */
[----:B------:R-:W-:-:S03]  /*0240*/  LEA R4, P1, R5, R14, 0x2 ;  /* 0x0000000e05047211 */ /* 0x000fc600078210ff */
[----:B------:R-:W-:Y:S01]  /*0250*/  IMAD.X R17, RZ, RZ, R17, P0 ;  /* 0x000000ffff117224 */ /* 0x000fe200000e0611 */
[C---:B------:R-:W-:Y:S01]  /*0260*/  LEA R14, P0, R18.reuse, R14, 0x2 ;  /* 0x0000000e120e7211 */ /* 0x040fe200078010ff */
[----:B------:R-:W5:Y:S01]  /*0270*/  LDG.E R31, desc[UR36][R12.64+0x40] ;  /* 0x000040240c1f7981 */ /* 0x000f62000c1e1900 */
[-C--:B------:R-:W-:Y:S02]  /*0280*/  LEA.HI.X R5, R5, R15.reuse, R16, 0x2, P1 ;  /* 0x0000000f05057211 */ /* 0x080fe400008f1410 */
[----:B------:R-:W-:Y:S01]  /*0290*/  LEA.HI.X R15, R18, R15, R17, 0x2, P0 ;  /* 0x0000000f120f7211 */ /* 0x000fe200000f1411 */
[----:B------:R-:W1:Y:S01]  /*02a0*/  LDCU UR4, c[0x0][0x2f8] ;  /* 0x00005f00ff0477ac */ /* 0x000e620008000800 */
[----:B------:R-:W5:Y:S04]  /*02b0*/  LDG.E R28, desc[UR36][R2.64+0x30] ;  /* 0x00003024021c7981 */ /* 0x000f68000c1e1900 */
[----:B------:R-:W5:Y:S04]  /*02c0*/  LDG.E R26, desc[UR36][R14.64+0x20] ;  /* 0x000020240e1a7981 */ /* 0x000f68000c1e1900 */
[----:B------:R-:W5:Y:S04]  /*02d0*/  LDG.E R18, desc[UR36][R14.64+0x30] ;  /* 0x000030240e127981 */ /* 0x000f68000c1e1900 */
[----:B------:R-:W5:Y:S04]  /*02e0*/  LDG.E R19, desc[UR36][R14.64+0x40] ;  /* 0x000040240e137981 */ /* 0x000f68000c1e1900 */
[----:B------:R-:W5:Y:S01]  /*02f0*/  LDG.E R27, desc[UR36][R14.64+0x50] ;  /* 0x000050240e1b7981 */ /* 0x000f62000c1e1900 */
[----:B------:R-:W4:Y:S01]  /*0300*/  LDCU UR5, c[0x0][0x2fc] ;  /* 0x00005f80ff0577ac */ /* 0x000f220008000800 */
[----:B-1----:R-:W-:-:S02]  /*0310*/  IADD3 R68, P0, PT, R1, UR4, RZ ;  /* 0x0000000401447c10 */ /* 0x002fc4000ff1e0ff */
[----:B------:R4:W5:Y:S01]  /*0320*/  LDG.E R29, desc[UR36][R2.64+0x40] ;  /* 0x00004024021d7981 */ /* 0x000962000c1e1900 */
[----:B0-----:R-:W-:Y:S01]  /*0330*/  HFMA2 R6, -RZ, RZ, 0, 0 ;  /* 0x00000000ff067431 */ /* 0x001fe200000001ff */
[----:B------:R-:W-:Y:S01]  /*0340*/  MOV R20, 0x400 ;  /* 0x0000040000147802 */ /* 0x000fe20000000f00 */
[----:B------:R-:W-:Y:S01]  /*0350*/  IMAD.MOV.U32 R21, RZ, RZ, 0x0 ;  /* 0x00000000ff157424 */ /* 0x000fe200078e00ff */
[----:B------:R-:W5:Y:S04]  /*0360*/  LDG.E R24, desc[UR36][R4.64+0x20] ;  /* 0x0000202404187981 */ /* 0x000f68000c1e1900 */
[----:B------:R-:W5:Y:S04]  /*0370*/  LDG.E R16, desc[UR36][R4.64+0x30] ;  /* 0x0000302404107981 */ /* 0x000f68000c1e1900 */
[----:B------:R-:W5:Y:S01]  /*0380*/  LDG.E R17, desc[UR36][R4.64+0x40] ;  /* 0x0000402404117981 */ /* 0x000f62000c1e1900 */
[----:B----4-:R-:W-:-:S03]  /*0390*/  IMAD.X R2, RZ, RZ, UR5, P0 ;  /* 0x00000005ff027e24 */ /* 0x010fc600080e06ff */
[----:B------:R0:W5:Y:S02]  /*03a0*/  LDG.E R25, desc[UR36][R4.64+0x50] ;  /* 0x0000502404197981 */ /* 0x000164000c1e1900 */
[----:B0-----:R-:W-:Y:S02]  /*03b0*/  IMAD.MOV.U32 R4, RZ, RZ, R68 ;  /* 0x000000ffff047224 */ /* 0x001fe400078e0044 */
[----:B------:R-:W-:Y:S01]  /*03c0*/  IMAD.MOV.U32 R5, RZ, RZ, R2 ;  /* 0x000000ffff057224 */ /* 0x000fe200078e0002 */
[----:B--2---:R0:W1:Y:S01]  /*03d0*/  LDC.64 R22, c[0x2][R0] ;  /* 0x0080000000167b82 */ /* 0x0040620000000a00 */
[----:B---3--:R0:W-:Y:S05]  /*03e0*/  STL.128 [R1], R8 ;  /* 0x0000000801007387 */ /* 0x0081ea0000100c00 */
[----:B01---5:R-:W-:Y:S05]  /*03f0*/  CALL.REL.NOINC R22 `(_Z26EncFirstStageOverlapFilterPiii) ;  /* 0xfffffffc16007344 */ /* 0x023fea0003c3ffff */
[----:B------:R-:W0:Y:S01]  /*0400*/  LDC.64 R10, c[0x4][0x8] ;  /* 0x01000200ff0a7b82 */ /* 0x000e220000000a00 */
[----:B------:R1:W5:Y:S04]  /*0410*/  LDL.128 R36, [R1] ;  /* 0x0000000001247983 */ /* 0x0003680000100c00 */
[----:B0-----:R-:W2:Y:S04]  /*0420*/  LDG.E R0, desc[UR36][R10.64+0x8] ;  /* 0x000008240a007981 */ /* 0x001ea8000c1e1900 */
[----:B------:R1:W-:Y:S01]  /*0430*/  STL.128 [R1], R28 ;  /* 0x0000001c01007387 */ /* 0x0003e20000100c00 */
[----:B------:R-:W-:Y:S01]  /*0440*/  MOV R4, R68 ;  /* 0x0000004400047202 */ /* 0x000fe20000000f00 */
[----:B------:R-:W-:Y:S01]  /*0450*/  IMAD.MOV.U32 R5, RZ, RZ, R2 ;  /* 0x000000ffff057224 */ /* 0x000fe200078e0002 */
[----:B------:R-:W-:Y:S01]  /*0460*/  MOV R20, 0x4b0 ;  /* 0x000004b000147802 */ /* 0x000fe20000000f00 */
[----:B------:R-:W-:-:S02]  /*0470*/  IMAD.MOV.U32 R6, RZ, RZ, RZ ;  /* 0x000000ffff067224 */ /* 0x000fc400078e00ff */
[----:B------:R-:W-:Y:S01]  /*0480*/  IMAD.MOV.U32 R21, RZ, RZ, 0x0 ;  /* 0x00000000ff157424 */ /* 0x000fe200078e00ff */
[----:B--2---:R1:W0:Y:S06]  /*0490*/  LDC.64 R8, c[0x2][R0] ;  /* 0x0080000000087b82 */ /* 0x00422c0000000a00 */
        /* <DEDUP_REMOVED lines=25> */
[----:B0-----:R-:W2:Y:S01]  /*0630*/  LDG.E R0, desc[UR36][R10.64+0x20] ;  /* 0x000020240a007981 */ /* 0x001ea2000c1e1900 */
[----:B------:R-:W-:Y:S01]  /*0640*/  MOV R12, R36 ;  /* 0x00000024000c7202 */ /* 0x000fe20000000f00 */
[----:B------:R-:W-:-:S05]  /*0650*/  IMAD.MOV.U32 R13, RZ, RZ, R39 ;  /* 0x000000ffff0d7224 */ /* 0x000fca00078e0027 */
[----:B------:R1:W-:Y:S01]  /*0660*/  STL.64 [R1], R12 ;  /* 0x0000000c01007387 */ /* 0x0003e20000100a00 */
[----:B------:R-:W-:Y:S02]  /*0670*/  HFMA2 R6, -RZ, RZ, 0, 0 ;  /* 0x00000000ff067431 */ /* 0x000fe400000001ff */
[----:B------:R-:W-:Y:S01]  /*0680*/  IMAD.MOV.U32 R4, RZ, RZ, R68 ;  /* 0x000000ffff047224 */ /* 0x000fe200078e0044 */
[----:B------:R-:W-:Y:S01]  /*0690*/  MOV R20, 0x6e0 ;  /* 0x000006e000147802 */ /* 0x000fe20000000f00 */
[----:B------:R-:W-:Y:S02]  /*06a0*/  IMAD.MOV.U32 R5, RZ, RZ, R2 ;  /* 0x000000ffff057224 */ /* 0x000fe400078e0002 */
[----:B------:R-:W-:Y:S01]  /*06b0*/  IMAD.MOV.U32 R21, RZ, RZ, 0x0 ;  /* 0x00000000ff157424 */ /* 0x000fe200078e00ff */
[----:B--2---:R1:W0:Y:S06]  /*06c0*/  LDC.64 R8, c[0x2][R0] ;  /* 0x0080000000087b82 */ /* 0x00422c0000000a00 */
[----:B01---5:R-:W-:Y:S05]  /*06d0*/  CALL.REL.NOINC R8 `(_Z26EncFirstStageOverlapFilterPiii) ;  /* 0xfffffff808487344 */ /* 0x023fea0003c3ffff */
[----:B------:R-:W0:Y:S01]  /*06e0*/  LDC.64 R10, c[0x4][0x8] ;  /* 0x01000200ff0a7b82 */ /* 0x000e220000000a00 */
[----:B------:R1:W5:Y:S04]  /*06f0*/  LDL.64 R60, [R1] ;  /* 0x00000000013c7983 */ /* 0x0003680000100a00 */
[----:B0-----:R-:W2:Y:S01]  /*0700*/  LDG.E R8, desc[UR36][R10.64+0x28] ;  /* 0x000028240a087981 */ /* 0x001ea2000c1e1900 */
[----:B------:R-:W-:Y:S02]  /*0710*/  IMAD.MOV.U32 R12, RZ, RZ, R28 ;  /* 0x000000ffff0c7224 */ /* 0x000fe400078e001c */
[----:B------:R-:W-:-:S05]  /*0720*/  IMAD.MOV.U32 R13, RZ, RZ, R31 ;  /* 0x000000ffff0d7224 */ /* 0x000fca00078e001f */
[----:B------:R1:W-:Y:S01]  /*0730*/  STL.64 [R1], R12 ;  /* 0x0000000c01007387 */ /* 0x0003e20000100a00 */
[----:B------:R-:W-:Y:S01]  /*0740*/  MOV R4, R68 ;  /* 0x0000004400047202 */ /* 0x000fe20000000f00 */
[----:B------:R-:W-:Y:S01]  /*0750*/  IMAD.MOV.U32 R5, RZ, RZ, R2 ;  /* 0x000000ffff057224 */ /* 0x000fe200078e0002 */
[----:B------:R-:W-:Y:S01]  /*0760*/  MOV R20, 0x7b0 ;  /* 0x000007b000147802 */ /* 0x000fe20000000f00 */
[----:B------:R-:W-:Y:S02]  /*0770*/  IMAD.MOV.U32 R6, RZ, RZ, RZ ;  /* 0x000000ffff067224 */ /* 0x000fe400078e00ff */
[----:B------:R-:W-:Y:S01]  /*0780*/  IMAD.MOV.U32 R21, RZ, RZ, 0x0 ;  /* 0x00000000ff157424 */ /* 0x000fe200078e00ff */
[----:B-12---:R-:W0:Y:S06]  /*0790*/  LDC.64 R8, c[0x2][R8] ;  /* 0x0080000008087b82 */ /* 0x006e2c0000000a00 */
[----:B0----5:R-:W-:Y:S05]  /*07a0*/  CALL.REL.NOINC R8 `(_Z26EncFirstStageOverlapFilterPiii) ;  /* 0xfffffff808147344 */ /* 0x021fea0003c3ffff */
[----:B------:R-:W0:Y:S01]  /*07b0*/  LDC.64 R10, c[0x4][0x8] ;  /* 0x01000200ff0a7b82 */ /* 0x000e220000000a00 */
[----:B------:R1:W5:Y:S04]  /*07c0*/  LDL.64 R52, [R1] ;  /* 0x0000000001347983 */ /* 0x0003680000100a00 */
        /* <DEDUP_REMOVED lines=9> */
[----:B-12---:R-:W0:Y:S06]  /*0860*/  LDC.64 R8, c[0x2][R8] ;  /* 0x0080000008087b82 */ /* 0x006e2c0000000a00 */
[----:B0----5:R-:W-:Y:S05]  /*0870*/  CALL.REL.NOINC R8 `(_Z26EncFirstStageOverlapFilterPiii) ;  /* 0xfffffff408e07344 */ /* 0x021fea0003c3ffff */
        /* <DEDUP_REMOVED lines=16> */
[----:B------:R-:W-:-:S05]  /*0980*/  MOV R31, R38 ;  /* 0x00000026001f7202 */ /* 0x000fca0000000f00 */
[----:B------:R1:W-:Y:S01]  /*0990*/  STL.64 [R1], R30 ;  /* 0x0000001e01007387 */ /* 0x0003e20000100a00 */
[----:B------:R-:W-:Y:S02]  /*09a0*/  HFMA2 R21, -RZ, RZ, 0, 0 ;  /* 0x00000000ff157431 */ /* 0x000fe400000001ff */
[----:B------:R-:W-:Y:S01]  /*09b0*/  IMAD.MOV.U32 R4, RZ, RZ, R68 ;  /* 0x000000ffff047224 */ /* 0x000fe200078e0044 */
[----:B------:R-:W-:Y:S01]  /*09c0*/  MOV R20, 0xa10 ;  /* 0x00000a1000147802 */ /* 0x000fe20000000f00 */
[----:B------:R-:W-:Y:S02]  /*09d0*/  IMAD.MOV.U32 R5, RZ, RZ, R2 ;  /* 0x000000ffff057224 */ /* 0x000fe400078e0002 */
[----:B------:R-:W-:Y:S01]  /*09e0*/  IMAD.MOV.U32 R6, RZ, RZ, RZ ;  /* 0x000000ffff067224 */ /* 0x000fe200078e00ff */
[----:B-12---:R-:W0:Y:S06]  /*09f0*/  LDC.64 R8, c[0x2][R8] ;  /* 0x0080000008087b82 */ /* 0x006e2c0000000a00 */
[----:B0----5:R-:W-:Y:S05]  /*0a00*/  CALL.REL.NOINC R8 `(_Z26EncFirstStageOverlapFilterPiii) ;  /* 0xfffffff4087c7344 */ /* 0x021fea0003c3ffff */
[----:B------:R-:W0:Y:S01]  /*0a10*/  LDC.64 R10, c[0x4][0x8] ;  /* 0x01000200ff0a7b82 */ /* 0x000e220000000a00 */
[----:B------:R1:W5:Y:S04]  /*0a20*/  LDL.64 R46, [R1] ;  /* 0x00000000012e7983 */ /* 0x0003680000100a00 */
[----:B0-----:R-:W2:Y:S01]  /*0a30*/  LDG.E R8, desc[UR36][R10.64+0x48] ;  /* 0x000048240a087981 */ /* 0x001ea2000c1e1900 */
        /* <DEDUP_REMOVED lines=12> */
[----:B------:R-:W-:-:S05]  /*0b00*/  IMAD.MOV.U32 R36, RZ, RZ, R25 ;  /* 0x000000ffff247224 */ /* 0x000fca00078e0019 */
[----:B------:R1:W-:Y:S01]  /*0b10*/  STL.64 [R1], R36 ;  /* 0x0000002401007387 */ /* 0x0003e20000100a00 */
[----:B------:R-:W-:Y:S01]  /*0b20*/  IMAD.MOV.U32 R4, RZ, RZ, R68 ;  /* 0x000000ffff047224 */ /* 0x000fe200078e0044 */
[----:B------:R-:W-:Y:S01]  /*0b30*/  MOV R5, R2 ;  /* 0x0000000200057202 */ /* 0x000fe20000000f00 */
[----:B------:R-:W-:Y:S01]  /*0b40*/  IMAD.MOV.U32 R6, RZ, RZ, RZ ;  /* 0x000000ffff067224 */ /* 0x000fe200078e00ff */
[----:B------:R-:W-:Y:S01]  /*0b50*/  MOV R20, 0xb90 ;  /* 0x00000b9000147802 */ /* 0x000fe20000000f00 */
[----:B------:R-:W-:Y:S01]  /*0b60*/  IMAD.MOV.U32 R21, RZ, RZ, 0x0 ;  /* 0x00000000ff157424 */ /* 0x000fe200078e00ff */
[----:B--2---:R1:W0:Y:S06]  /*0b70*/  LDC.64 R8, c[0x2][R0] ;  /* 0x0080000000087b82 */ /* 0x00422c0000000a00 */
[----:B01---5:R-:W-:Y:S05]  /*0b80*/  CALL.REL.NOINC R8 `(_Z26EncFirstStageOverlapFilterPiii) ;  /* 0xfffffff4081c7344 */ /* 0x023fea0003c3ffff */
[----:B------:R-:W0:Y:S01]  /*0b90*/  LDC.64 R10, c[0x4][0x8] ;  /* 0x01000200ff0a7b82 */ /* 0x000e220000000a00 */
[----:B------:R1:W5:Y:S04]  /*0ba0*/  LDL.64 R54, [R1] ;  /* 0x0000000001367983 */ /* 0x0003680000100a00 */
[----:B0-----:R-:W2:Y:S01]  /*0bb0*/  LDG.E R0, desc[UR36][R10.64+0x58] ;  /* 0x000058240a007981 */ /* 0x001ea2000c1e1900 */
[----:B------:R-:W-:-:S05]  /*0bc0*/  IMAD.MOV.U32 R28, RZ, RZ, R17 ;  /* 0x000000ffff1c7224 */ /* 0x000fca00078e0011 */
[----:B------:R1:W-:Y:S01]  /*0bd0*/  STL.64 [R1], R28 ;  /* 0x0000001c01007387 */ /* 0x0003e20000100a00 */
[----:B------:R-:W-:Y:S01]  /*0be0*/  MOV R4, R68 ;  /* 0x0000004400047202 */ /* 0x000fe20000000f00 */
[----:B------:R-:W-:Y:S01]  /*0bf0*/  IMAD.MOV.U32 R5, RZ, RZ, R2 ;  /* 0x000000ffff057224 */ /* 0x000fe200078e0002 */
[----:B------:R-:W-:Y:S01]  /*0c00*/  MOV R20, 0xc50 ;  /* 0x00000c5000147802 */ /* 0x000fe20000000f00 */
[----:B------:R-:W-:Y:S02]  /*0c10*/  IMAD.MOV.U32 R6, RZ, RZ, RZ ;  /* 0x000000ffff067224 */ /* 0x000fe400078e00ff */
[----:B------:R-:W-:Y:S01]  /*0c20*/  IMAD.MOV.U32 R21, RZ, RZ, 0x0 ;  /* 0x00000000ff157424 */ /* 0x000fe200078e00ff */
[----:B--2---:R1:W0:Y:S06]  /*0c30*/  LDC.64 R8, c[0x2][R0] ;  /* 0x0080000000087b82 */ /* 0x00422c0000000a00 */
[----:B01---5:R-:W-:Y:S05]  /*0c40*/  CALL.REL.NOINC R8 `(_Z26EncFirstStageOverlapFilterPiii) ;  /* 0xfffffff008ec7344 */ /* 0x023fea0003c3ffff */
[----:B------:R-:W0:Y:S01]  /*0c50*/  LDC.64 R14, c[0x4][0x8] ;  /* 0x01000200ff0e7b82 */ /* 0x000e220000000a00 */
[----:B------:R1:W5:Y:S04]  /*0c60*/  LDL.64 R36, [R1] ;  /* 0x0000000001247983 */ /* 0x0003680000100a00 */
[----:B0-----:R-:W2:Y:S01]  /*0c70*/  LDG.E R0, desc[UR36][R14.64+0x60] ;  /* 0x000060240e007981 */ /* 0x001ea2000c1e1900 */
[----:B------:R-:W-:Y:S01]  /*0c80*/  MOV R8, R23 ;  /* 0x0000001700087202 */ /* 0x000fe20000000f00 */
[----:B------:R-:W-:Y:S02]  /*0c90*/  IMAD.MOV.U32 R9, RZ, RZ, R45 ;  /* 0x000000ffff097224 */ /* 0x000fe400078e002d */
[----:B------:R-:W-:Y:S02]  /*0ca0*/  IMAD.MOV.U32 R10, RZ, RZ, R53 ;  /* 0x000000ffff0a7224 */ /* 0x000fe400078e0035 */
[----:B------:R-:W-:-:S05]  /*0cb0*/  IMAD.MOV.U32 R11, RZ, RZ, R61 ;  /* 0x000000ffff0b7224 */ /* 0x000fca00078e003d */
[----:B------:R1:W-:Y:S01]  /*0cc0*/  STL.128 [R1], R8 ;  /* 0x0000000801007387 */ /* 0x0003e20000100c00 */
        /* <DEDUP_REMOVED lines=9> */
[----:B------:R1:W5:Y:S04]  /*0d60*/  LDL R19, [R1+0x8] ;  /* 0x0000080001137983 */ /* 0x0003680000100800 */
[----:B0-----:R-:W2:Y:S01]  /*0d70*/  LDG.E R8, desc[UR36][R10.64+0x68] ;  /* 0x000068240a087981 */ /* 0x001ea2000c1e1900 */
[----:B------:R-:W-:-:S03]  /*0d80*/  MOV R61, R47 ;  /* 0x0000002f003d7202 */ /* 0x000fc60000000f00 */
[----:B------:R1:W-:Y:S04]  /*0d90*/  STL [R1+0x8], R55 ;  /* 0x0000083701007387 */ /* 0x0003e80000100800 */
        /* <DEDUP_REMOVED lines=9> */
[----:B------:R1:W5:Y:S04]  /*0e30*/  LDL.128 R28, [R1] ;  /* 0x00000000011c7983 */ /* 0x0003680000100c00 */
[----:B0-----:R-:W2:Y:S01]  /*0e40*/  LDG.E R0, desc[UR36][R10.64+0x70] ;  /* 0x000070240a007981 */ /* 0x001ea2000c1e1900 */
        /* <DEDUP_REMOVED lines=12> */
[----:B------:R1:W5:Y:S04]  /*0f10*/  LDL.128 R24, [R1] ;  /* 0x0000000001187983 */ /* 0x0003680000100c00 */
[----:B0-----:R-:W2:Y:S01]  /*0f20*/  LDG.E R0, desc[UR36][R10.64+0x78] ;  /* 0x000078240a007981 */ /* 0x001ea2000c1e1900 */
[----:B------:R-:W-:Y:S01]  /*0f30*/  MOV R45, R54 ;  /* 0x00000036002d7202 */ /* 0x000fe20000000f00 */
[----:B------:R-:W-:Y:S02]  /*0f40*/  IMAD.MOV.U32 R46, RZ, RZ, R39 ;  /* 0x000000ffff2e7224 */ /* 0x000fe400078e0027 */
[----:B------:R-:W-:-:S05]  /*0f50*/  IMAD.MOV.U32 R47, RZ, RZ, R63 ;  /* 0x000000ffff2f7224 */ /* 0x000fca00078e003f */
[----:B------:R1:W-:Y:S01]  /*0f60*/  STL.128 [R1], R44 ;  /* 0x0000002c01007387 */ /* 0x0003e20000100c00 */
        /* <DEDUP_REMOVED lines=22> */
[----:B------:R-:W2:Y:S01]  /*10d0*/  LDL.128 R4, [R1] ;  /* 0x0000000001047983 */ /* 0x000ea20000100c00 */
[----:B------:R-:W0:Y:S01]  /*10e0*/  LDCU UR5, c[0x0][0x38c] ;  /* 0x00007180ff0577ac */ /* 0x000e220008000800 */
[----:B------:R-:W1:Y:S01]  /*10f0*/  LDC.64 R2, c[0x0][0x380] ;  /* 0x0000e000ff027b82 */ /* 0x000e620000000a00 */
[----:B------:R-:W-:Y:S01]  /*1100*/  IMAD.SHL.U32 R0, R69, 0x10, RZ ;  /* 0x0000001045007824 */ /* 0x000fe200078e00ff */
[----:B------:R-:W-:-:S04]  /*1110*/  ULEA UR4, UR38, 0x8, 0x4 ;  /* 0x0000000826047891 */ /* 0x000fc8000f8e20ff */
[----:B0-----:R-:W-:-:S04]  /*1120*/  UIMAD UR6, UR4, UR5, URZ ;  /* 0x00000005040672a4 */ /* 0x001fc8000f8e02ff */
[----:B------:R-:W-:Y:S02]  /*1130*/  USHF.R.S32.HI UR7, URZ, 0x1f, UR6 ;  /* 0x0000001fff077899 */ /* 0x000fe40008011406 */
[----:B------:R-:W-:Y:S01]  /*1140*/  IADD3 R8, P0, PT, R0, UR6, RZ ;  /* 0x0000000600087c10 */ /* 0x000fe2000ff1e0ff */
[----:B------:R-:W-:Y:S01]  /*1150*/  VIADD R13, R70, UR6 ;  /* 0x00000006460d7c36 */ /* 0x000fe20008000000 */
[----:B------:R-:W-:Y:S02]  /*1160*/  ULEA UR4, UR5, UR6, 0x3 ;  /* 0x0000000605047291 */ /* 0x000fe4000f8e18ff */
[----:B------:R-:W-:Y:S02]  /*1170*/  IADD3.X R9, PT, PT, RZ, UR7, RZ, P0, !PT ;  /* 0x00000007ff097c10 */ /* 0x000fe400087fe4ff */
[----:B-1----:R-:W-:Y:S01]  /*1180*/  LEA R10, P0, R8, R2, 0x2 ;  /* 0x00000002080a7211 */ /* 0x002fe200078010ff */
[----:B------:R-:W-:Y:S01]  /*1190*/  USHF.R.S32.HI UR5, URZ, 0x1f, UR4 ;  /* 0x0000001fff057899 */ /* 0x000fe20008011404 */
[----:B------:R-:W-:-:S02]  /*11a0*/  SHF.R.S32.HI R12, RZ, 0x1f, R13 ;  /* 0x0000001fff0c7819 */ /* 0x000fc4000001140d */
[----:B------:R-:W-:Y:S02]  /*11b0*/  LEA.HI.X R11, R8, R3, R9, 0x2, P0 ;  /* 0x00000003080b7211 */ /* 0x000fe400000f1409 */
[C---:B------:R-:W-:Y:S02]  /*11c0*/  IADD3 R9, P0, PT, R0.reuse, R13, RZ ;  /* 0x0000000d00097210 */ /* 0x040fe40007f1e0ff */
[----:B------:R-:W-:Y:S01]  /*11d0*/  IADD3 R15, P1, PT, R0, UR4, RZ ;  /* 0x00000004000f7c10 */ /* 0x000fe2000ff3e0ff */
[----:B------:R-:W-:Y:S01]  /*11e0*/  STG.E desc[UR36][R10.64+0x20], R28 ;  /* 0x0000201c0a007986 */ /* 0x000fe2000c101924 */
[----:B------:R-:W-:Y:S01]  /*11f0*/  IADD3 R21, PT, PT, R70, UR4, RZ ;  /* 0x0000000446157c10 */ /* 0x000fe2000fffe0ff */
[----:B------:R-:W-:Y:S01]  /*1200*/  IMAD.X R14, RZ, RZ, R12, P0 ;  /* 0x000000ffff0e7224 */ /* 0x000fe200000e060c */
[C---:B------:R-:W-:Y:S01]  /*1210*/  LEA R8, P0, R9.reuse, R2, 0x2 ;  /* 0x0000000209087211 */ /* 0x040fe200078010ff */
[----:B------:R-:W-:Y:S01]  /*1220*/  IMAD.X R20, RZ, RZ, UR5, P1 ;  /* 0x00000005ff147e24 */ /* 0x000fe200088e06ff */
[----:B------:R-:W-:Y:S02]  /*1230*/  STG.E desc[UR36][R10.64+0x30], R24 ;  /* 0x000030180a007986 */ /* 0x000fe4000c101924 */
[----:B------:R-:W-:-:S02]  /*1240*/  LEA.HI.X R9, R9, R3, R14, 0x2, P0 ;  /* 0x0000000309097211 */ /* 0x000fc400000f140e */
[C---:B------:R-:W-:Y:S01]  /*1250*/  LEA R14, P0, R15.reuse, R2, 0x2 ;  /* 0x000000020f0e7211 */ /* 0x040fe200078010ff */
[----:B------:R-:W-:Y:S03]  /*1260*/  STG.E desc[UR36][R10.64+0x40], R25 ;  /* 0x000040190a007986 */ /* 0x000fe6000c101924 */
[----:B------:R-:W-:Y:S01]  /*1270*/  LEA.HI.X R15, R15, R3, R20, 0x2, P0 ;  /* 0x000000030f0f7211 */ /* 0x000fe200000f1414 */
[----:B------:R0:W-:Y:S04]  /*1280*/  STG.E desc[UR36][R10.64+0x50], R30 ;  /* 0x0000501e0a007986 */ /* 0x0001e8000c101924 */
[----:B------:R1:W-:Y:S04]  /*1290*/  STG.E desc[UR36][R8.64+0x20], R16 ;  /* 0x0000201008007986 */ /* 0x0003e8000c101924 */
[----:B------:R1:W-:Y:S01]  /*12a0*/  STG.E desc[UR36][R8.64+0x50], R17 ;  /* 0x0000501108007986 */ /* 0x0003e2000c101924 */
[----:B0-----:R-:W-:-:S02]  /*12b0*/  IADD3 R11, P0, PT, R0, R21, RZ ;  /* 0x00000015000b7210 */ /* 0x001fc40007f1e0ff */
[----:B------:R-:W-:Y:S02]  /*12c0*/  SHF.R.S32.HI R10, RZ, 0x1f, R21 ;  /* 0x0000001fff0a7819 */ /* 0x000fe40000011415 */
[----:B------:R-:W-:-:S03]  /*12d0*/  LEA R2, P1, R11, R2, 0x2 ;  /* 0x000000020b027211 */ /* 0x000fc600078210ff */
[----:B------:R-:W-:Y:S01]  /*12e0*/  IMAD.X R20, RZ, RZ, R10, P0 ;  /* 0x000000ffff147224 */ /* 0x000fe200000e060a */
[----:B------:R-:W-:-:S04]  /*12f0*/  LOP3.LUT P0, RZ, R69, UR38, RZ, 0xfc, !PT ;  /* 0x0000002645ff7c12 */ /* 0x000fc8000f80fcff */
[----:B------:R-:W-:Y:S02]  /*1300*/  LEA.HI.X R3, R11, R3, R20, 0x2, P1 ;  /* 0x000000030b037211 */ /* 0x000fe400008f1414 */
[----:B------:R-:W-:Y:S01]  /*1310*/  ISETP.NE.AND P1, PT, R69, RZ, PT ;  /* 0x000000ff4500720c */ /* 0x000fe20003f25270 */
[----:B--2---:R1:W-:Y:S04]  /*1320*/  STG.E desc[UR36][R8.64+0x30], R4 ;  /* 0x0000300408007986 */ /* 0x0043e8000c101924 */
[----:B------:R1:W-:Y:S04]  /*1330*/  STG.E desc[UR36][R8.64+0x40], R5 ;  /* 0x0000400508007986 */ /* 0x0003e8000c101924 */
[----:B------:R1:W-:Y:S04]  /*1340*/  STG.E desc[UR36][R14.64+0x20], R18 ;  /* 0x000020120e007986 */ /* 0x0003e8000c101924 */
[----:B------:R1:W-:Y:S04]  /*1350*/  STG.E desc[UR36][R14.64+0x30], R6 ;  /* 0x000030060e007986 */ /* 0x0003e8000c101924 */
[----:B------:R1:W-:Y:S04]  /*1360*/  STG.E desc[UR36][R14.64+0x40], R7 ;  /* 0x000040070e007986 */ /* 0x0003e8000c101924 */
[----:B------:R1:W-:Y:S04]  /*1370*/  STG.E desc[UR36][R14.64+0x50], R19 ;  /* 0x000050130e007986 */ /* 0x0003e8000c101924 */
[----:B------:R1:W-:Y:S04]  /*1380*/  STG.E desc[UR36][R2.64+0x20], R29 ;  /* 0x0000201d02007986 */ /* 0x0003e8000c101924 */
[----:B------:R1:W-:Y:S04]  /*1390*/  STG.E desc[UR36][R2.64+0x30], R26 ;  /* 0x0000301a02007986 */ /* 0x0003e8000c101924 */
[----:B------:R1:W-:Y:S04]  /*13a0*/  STG.E desc[UR36][R2.64+0x40], R27 ;  /* 0x0000401b02007986 */ /* 0x0003e8000c101924 */
[----:B------:R1:W-:Y:S01]  /*13b0*/  STG.E desc[UR36][R2.64+0x50], R31 ;  /* 0x0000501f02007986 */ /* 0x0003e2000c101924 */
[----:B------:R-:W-:Y:S05]  /*13c0*/  @P1 BRA `(.L_x_4) ;  /* 0x00000010001c1947 */ /* 0x000fea0003800000 */
[----:B------:R-:W0:Y:S02]  /*13d0*/  LDCU.64 UR10, c[0x0][0x380] ;  /* 0x00007000ff0a77ac */ /* 0x000e240008000a00 */
[----:B0-----:R-:W-:Y:S02]  /*13e0*/  ULEA UR8, UP0, UR4, UR10, 0x2 ;  /* 0x0000000a04087291 */ /* 0x001fe4000f8010ff */
[C---:B-1----:R-:W-:Y:S02]  /*13f0*/  LEA R2, P1, R13.reuse, UR10, 0x2 ;  /* 0x0000000a0d027c11 */ /* 0x042fe4000f8210ff */
[----:B------:R-:W-:Y:S02]  /*1400*/  ULEA.HI.X UR4, UR4, UR11, UR5, 0x2, UP0 ;  /* 0x0000000b04047291 */ /* 0x000fe400080f1405 */
[----:B------:R-:W-:Y:S01]  /*1410*/  LEA.HI.X R3, R13, UR11, R12, 0x2, P1 ;  /* 0x0000000b0d037c11 */ /* 0x000fe200088f140c */
[----:B------:R-:W-:Y:S01]  /*1420*/  IMAD.U32 R6, RZ, RZ, UR8 ;  /* 0x00000008ff067e24 */ /* 0x000fe2000f8e00ff */
[----:B------:R-:W-:-:S02]  /*1430*/  ULEA UR5, UP0, UR6, UR10, 0x2 ;  /* 0x0000000a06057291 */ /* 0x000fc4000f8010ff */
[----:B------:R-:W-:Y:S01]  /*1440*/  IMAD.U32 R7, RZ, RZ, UR4 ;  /* 0x00000004ff077e24 */ /* 0x000fe2000f8e00ff */
[----:B------:R-:W2:Y:S04]  /*1450*/  LDG.E R11, desc[UR36][R2.64] ;  /* 0x00000024020b7981 */ /* 0x000ea8000c1e1900 */
[----:B------:R-:W2:Y:S01]  /*1460*/  LDG.E R12, desc[UR36][R6.64] ;  /* 0x00000024060c7981 */ /* 0x000ea2000c1e1900 */
[----:B------:R-:W-:Y:S01]  /*1470*/  ULEA.HI.X UR4, UR6, UR11, UR7, 0x2, UP0 ;  /* 0x0000000b06047291 */ /* 0x000fe200080f1407 */
[C---:B------:R-:W-:Y:S02]  /*1480*/  LEA R4, P1, R21.reuse, UR10, 0x2 ;  /* 0x0000000a15047c11 */ /* 0x040fe4000f8210ff */
[----:B------:R-:W-:Y:S02]  /*1490*/  MOV R8, UR5 ;  /* 0x0000000500087c02 */ /* 0x000fe40008000f00 */
[----:B------:R-:W-:Y:S01]  /*14a0*/  LEA.HI.X R5, R21, UR11, R10, 0x2, P1 ;  /* 0x0000000b15057c11 */ /* 0x000fe200088f140a */
[----:B------:R-:W-:-:S04]  /*14b0*/  IMAD.U32 R9, RZ, RZ, UR4 ;  /* 0x00000004ff097e24 */ /* 0x000fc8000f8e00ff */
[----:B------:R-:W3:Y:S04]  /*14c0*/  LDG.E R13, desc[UR36][R4.64] ;  /* 0x00000024040d7981 */ /* 0x000ee8000c1e1900 */
[----:B------:R-:W3:Y:S01]  /*14d0*/  LDG.E R10, desc[UR36][R8.64] ;  /* 0x00000024080a7981 */ /* 0x000ee2000c1e1900 */
[----:B--2---:R-:W-:-:S04]  /*14e0*/  IMAD.IADD R11, R11, 0x1, R12 ;  /* 0x000000010b0b7824 */ /* 0x004fc800078e020c */
[----:B------:R-:W-:-:S05]  /*14f0*/  VIADD R14, R11, 0x1 ;  /* 0x000000010b0e7836 */ /* 0x000fca0000000000 */
[----:B------:R-:W-:-:S04]  /*1500*/  SHF.R.S32.HI R15, RZ, 0x1, R14 ;  /* 0x00000001ff0f7819 */ /* 0x000fc8000001140e */
[----:B------:R-:W-:Y:S01]  /*1510*/  IADD3 R15, PT, PT, R12, -R15, RZ ;  /* 0x8000000f0c0f7210 */ /* 0x000fe20007ffe0ff */
[----:B---3--:R-:W-:-:S04]  /*1520*/  IMAD.IADD R10, R10, 0x1, R13 ;  /* 0x000000010a0a7824 */ /* 0x008fc800078e020d */
[----:B------:R-:W-:Y:S02]  /*1530*/  VIADD R14, R15, 0x1 ;  /* 0x000000010f0e7836 */ /* 0x000fe40000000000 */
[----:B------:R-:W-:-:S03]  /*1540*/  VIADD R12, R10, 0x1 ;  /* 0x000000010a0c7836 */ /* 0x000fc60000000000 */
[----:B------:R-:W-:-:S04]  /*1550*/  SHF.R.S32.HI R17, RZ, 0x1, R14 ;  /* 0x00000001ff117819 */ /* 0x000fc8000001140e */
[----:B------:R-:W-:-:S04]  /*1560*/  LEA.HI.SX32 R12, R12, R17, 0x1f ;  /* 0x000000110c0c7211 */ /* 0x000fc800078ffaff */
[----:B------:R-:W-:-:S05]  /*1570*/  IADD3 R13, PT, PT, R13, -R12, RZ ;  /* 0x8000000c0d0d7210 */ /* 0x000fca0007ffe0ff */
[----:B------:R-:W-:Y:S02]  /*1580*/  VIADD R12, R13, 0x1 ;  /* 0x000000010d0c7836 */ /* 0x000fe40000000000 */
[--C-:B------:R-:W-:Y:S02]  /*1590*/  IMAD.IADD R14, R10, 0x1, R13.reuse ;  /* 0x000000010a0e7824 */ /* 0x100fe400078e020d */
[----:B------:R-:W-:Y:S01]  /*15a0*/  IMAD.MOV R13, RZ, RZ, -R13 ;  /* 0x000000ffff0d7224 */ /* 0x000fe200078e0a0d */
[----:B------:R-:W-:Y:S01]  /*15b0*/  LEA.HI.SX32 R12, R12, R15, 0x1f ;  /* 0x0000000f0c0c7211 */ /* 0x000fe200078ffaff */
[----:B------:R-:W-:-:S03]  /*15c0*/  IMAD.MOV.U32 R10, RZ, RZ, 0x3 ;  /* 0x00000003ff0a7424 */ /* 0x000fc600078e00ff */
        /* <DEDUP_REMOVED lines=20> */
[----:B------:R-:W-:Y:S02]  /*1710*/  IMAD R11, R12, 0x3, RZ ;  /* 0x000000030c0b7824 */ /* 0x000fe400078e02ff */
[----:B------:R-:W-:Y:S02]  /*1720*/  IMAD R13, R15, 0x3, RZ ;  /* 0x000000030f0d7824 */ /* 0x000fe400078e02ff */
[----:B------:R-:W-:Y:S01]  /*1730*/  IMAD.MOV R12, RZ, RZ, -R12 ;  /* 0x000000ffff0c7224 */ /* 0x000fe200078e0a0c */
[----:B------:R-:W-:Y:S02]  /*1740*/  SHF.R.S32.HI R11, RZ, 0x3, R11 ;  /* 0x00000003ff0b7819 */ /* 0x000fe4000001140b */
[----:B------:R-:W-:-:S02]  /*1750*/  SHF.R.S32.HI R13, RZ, 0x3, R13 ;  /* 0x00000003ff0d7819 */ /* 0x000fc4000001140d */
[----:B------:R-:W-:Y:S01]  /*1760*/  IADD3 R11, PT, PT, R14, -R11, RZ ;  /* 0x8000000b0e0b7210 */ /* 0x000fe20007ffe0ff */
[----:B------:R-:W-:Y:S02]  /*1770*/  IMAD.MOV R14, RZ, RZ, -R15 ;  /* 0x000000ffff0e7224 */ /* 0x000fe400078e0a0f */
[----:B------:R-:W-:Y:S01]  /*1780*/  IMAD.IADD R13, R16, 0x1, -R13 ;  /* 0x00000001100d7824 */ /* 0x000fe200078e0a0d */
[----:B------:R-:W-:-:S04]  /*1790*/  LEA.HI.SX32 R12, R11, R12, 0x1f ;  /* 0x0000000c0b0c7211 */ /* 0x000fc800078ffaff */
[----:B------:R-:W-:Y:S01]  /*17a0*/  LEA.HI.SX32 R14, R13, R14, 0x1f ;  /* 0x0000000e0d0e7211 */ /* 0x000fe200078ffaff */
[----:B------:R-:W-:-:S03]  /*17b0*/  IMAD.IADD R11, R11, 0x1, -R12 ;  /* 0x000000010b0b7824 */ /* 0x000fc600078e0a0c */
[----:B------:R-:W-:Y:S01]  /*17c0*/  IADD3 R13, PT, PT, R13, -R14, RZ ;  /* 0x8000000e0d0d7210 */ /* 0x000fe20007ffe0ff */
[----:B------:R-:W-:-:S04]  /*17d0*/  VIADD R15, R11, 0x1 ;  /* 0x000000010b0f7836 */ /* 0x000fc80000000000 */
[----:B------:R-:W-:Y:S01]  /*17e0*/  VIADD R17, R13, 0x1 ;  /* 0x000000010d117836 */ /* 0x000fe20000000000 */
[----:B------:R-:W-:-:S04]  /*17f0*/  LEA.HI.SX32 R15, R15, R12, 0x1f ;  /* 0x0000000c0f0f7211 */ /* 0x000fc800078ffaff */
[----:B------:R-:W-:Y:S01]  /*1800*/  LEA.HI.SX32 R17, R17, R14, 0x1f ;  /* 0x0000000e11117211 */ /* 0x000fe200078ffaff */
[----:B------:R-:W-:-:S03]  /*1810*/  IMAD.IADD R11, R11, 0x1, -R15 ;  /* 0x000000010b0b7824 */ /* 0x000fc600078e0a0f */
[----:B------:R-:W-:Y:S02]  /*1820*/  IADD3 R13, PT, PT, R13, -R17, RZ ;  /* 0x800000110d0d7210 */ /* 0x000fe40007ffe0ff */
[----:B------:R0:W-:Y:S04]  /*1830*/  STG.E desc[UR36][R8.64], R11 ;  /* 0x0000000b08007986 */ /* 0x0001e8000c101924 */
[----:B------:R1:W-:Y:S04]  /*1840*/  STG.E desc[UR36][R2.64], R13 ;  /* 0x0000000d02007986 */ /* 0x0003e8000c101924 */
[----:B------:R-:W-:Y:S04]  /*1850*/  STG.E desc[UR36][R6.64], R17 ;  /* 0x0000001106007986 */ /* 0x000fe8000c101924 */
[----:B------:R2:W-:Y:S04]  /*1860*/  STG.E desc[UR36][R4.64], R15 ;  /* 0x0000000f04007986 */ /* 0x0005e8000c101924 */
[----:B------:R-:W3:Y:S04]  /*1870*/  LDG.E R14, desc[UR36][R2.64+0x10] ;  /* 0x00001024020e7981 */ /* 0x000ee8000c1e1900 */
[----:B------:R-:W3:Y:S04]  /*1880*/  LDG.E R19, desc[UR36][R6.64+0x10] ;  /* 0x0000102406137981 */ /* 0x000ee8000c1e1900 */
[----:B------:R-:W4:Y:S04]  /*1890*/  LDG.E R21, desc[UR36][R4.64+0x10] ;  /* 0x0000102404157981 */ /* 0x000f28000c1e1900 */
[----:B------:R-:W4:Y:S01]  /*18a0*/  LDG.E R12, desc[UR36][R8.64+0x10] ;  /* 0x00001024080c7981 */ /* 0x000f22000c1e1900 */
[----:B---3--:R-:W-:-:S04]  /*18b0*/  IMAD.IADD R14, R14, 0x1, R19 ;  /* 0x000000010e0e7824 */ /* 0x008fc800078e0213 */
[----:B------:R-:W-:Y:S01]  /*18c0*/  VIADD R16, R14, 0x1 ;  /* 0x000000010e107836 */ /* 0x000fe20000000000 */
[----:B----4-:R-:W-:-:S04]  /*18d0*/  IADD3 R12, PT, PT, R12, R21, RZ ;  /* 0x000000150c0c7210 */ /* 0x010fc80007ffe0ff */
[----:B------:R-:W-:Y:S01]  /*18e0*/  SHF.R.S32.HI R16, RZ, 0x1, R16 ;  /* 0x00000001ff107819 */ /* 0x000fe20000011410 */
[----:B0-----:R-:W-:-:S04]  /*18f0*/  VIADD R11, R12, 0x1 ;  /* 0x000000010c0b7836 */ /* 0x001fc80000000000 */
[----:B------:R-:W-:-:S04]  /*1900*/  IMAD.IADD R16, R19, 0x1, -R16 ;  /* 0x0000000113107824 */ /* 0x000fc800078e0a10 */
[----:B-1----:R-:W-:-:S05]  /*1910*/  VIADD R13, R16, 0x1 ;  /* 0x00000001100d7836 */ /* 0x002fca0000000000 */
        /* <DEDUP_REMOVED lines=8> */
[----:B--2---:R-:W-:Y:S01]  /*19a0*/  IADD3 R15, PT, PT, -R11, RZ, RZ ;  /* 0x000000ff0b0f7210 */ /* 0x004fe20007ffe1ff */
[----:B------:R-:W-:Y:S02]  /*19b0*/  IMAD.IADD R14, R14, 0x1, R11 ;  /* 0x000000010e0e7824 */ /* 0x000fe400078e020b */
[----:B------:R-:W-:-:S03]  /*19c0*/  IMAD R11, R13, R10, 0x4 ;  /* 0x000000040d0b7424 */ /* 0x000fc600078e020a */
[----:B------:R-:W-:Y:S02]  /*19d0*/  LEA.HI.SX32 R15, R14, R15, 0x1f ;  /* 0x0000000f0e0f7211 */ /* 0x000fe400078ffaff */
[----:B------:R-:W-:-:S03]  /*19e0*/  SHF.R.S32.HI R11, RZ, 0x3, R11 ;  /* 0x00000003ff0b7819 */ /* 0x000fc6000001140b */
[----:B------:R-:W-:Y:S02]  /*19f0*/  IMAD R16, R15, R10, 0x4 ;  /* 0x000000040f107424 */ /* 0x000fe400078e020a */
[----:B------:R-:W-:-:S03]  /*1a00*/  IMAD.IADD R12, R12, 0x1, -R11 ;  /* 0x000000010c0c7824 */ /* 0x000fc600078e0a0b */
[----:B------:R-:W-:Y:S01]  /*1a10*/  SHF.R.S32.HI R17, RZ, 0x3, R16 ;  /* 0x00000003ff117819 */ /* 0x000fe20000011410 */
[C---:B------:R-:W-:Y:S01]  /*1a20*/  IMAD R11, R12.reuse, 0x3, RZ ;  /* 0x000000030c0b7824 */ /* 0x040fe200078e02ff */
[----:B------:R-:W-:-:S03]  /*1a30*/  LEA.HI.SX32 R13, R12, R13, 0x16 ;  /* 0x0000000d0c0d7211 */ /* 0x000fc600078fb2ff */
[----:B------:R-:W-:Y:S01]  /*1a40*/  IMAD.IADD R14, R14, 0x1, -R17 ;  /* 0x000000010e0e7824 */ /* 0x000fe200078e0a11 */
[----:B------:R-:W-:Y:S02]  /*1a50*/  SHF.R.S32.HI R17, RZ, 0x4, R11 ;  /* 0x00000004ff117819 */ /* 0x000fe4000001140b */
[----:B------:R-:W0:Y:S01]  /*1a60*/  LDC R11, c[0x0][0x38c] ;  /* 0x0000e300ff0b7b82 */ /* 0x000e220000000800 */
[C---:B------:R-:W-:Y:S01]  /*1a70*/  IMAD R16, R14.reuse, 0x3, RZ ;  /* 0x000000030e107824 */ /* 0x040fe200078e02ff */
[----:B------:R-:W-:-:S04]  /*1a80*/  LEA.HI.SX32 R15, R14, R15, 0x16 ;  /* 0x0000000f0e0f7211 */ /* 0x000fc800078fb2ff */
[----:B------:R-:W-:Y:S02]  /*1a90*/  SHF.R.S32.HI R19, RZ, 0x4, R16 ;  /* 0x00000004ff137819 */ /* 0x000fe40000011410 */
[----:B------:R-:W-:Y:S02]  /*1aa0*/  LEA.HI.SX32 R16, R12, R17, 0x19 ;  /* 0x000000110c107211 */ /* 0x000fe400078fcaff */
[----:B------:R-:W-:-:S03]  /*1ab0*/  LEA.HI.SX32 R18, R14, R19, 0x19 ;  /* 0x000000130e127211 */ /* 0x000fc600078fcaff */
[----:B------:R-:W-:Y:S01]  /*1ac0*/  IMAD.IADD R13, R13, 0x1, -R16 ;  /* 0x000000010d0d7824 */ /* 0x000fe200078e0a10 */
[----:B------:R-:W-:-:S03]  /*1ad0*/  IADD3 R18, PT, PT, R15, -R18, RZ ;  /* 0x800000120f127210 */ /* 0x000fc60007ffe0ff */
[----:B------:R-:W-:Y:S02]  /*1ae0*/  IMAD R15, R13, 0x3, RZ ;  /* 0x000000030d0f7824 */ /* 0x000fe400078e02ff */
[----:B------:R-:W-:-:S03]  /*1af0*/  IMAD R16, R18, 0x3, RZ ;  /* 0x0000000312107824 */ /* 0x000fc600078e02ff */
[----:B------:R-:W-:Y:S02]  /*1b00*/  SHF.R.S32.HI R15, RZ, 0x3, R15 ;  /* 0x00000003ff0f7819 */ /* 0x000fe4000001140f */
[----:B------:R-:W-:Y:S02]  /*1b10*/  SHF.R.S32.HI R17, RZ, 0x3, R16 ;  /* 0x00000003ff117819 */ /* 0x000fe40000011410 */
[----:B0-----:R-:W-:Y:S01]  /*1b20*/  SHF.R.S32.HI R16, RZ, 0x1f, R11 ;  /* 0x0000001fff107819 */ /* 0x001fe2000001140b */
[----:B------:R-:W-:Y:S02]  /*1b30*/  IMAD.IADD R15, R12, 0x1, -R15 ;  /* 0x000000010c0f7824 */ /* 0x000fe400078e0a0f */
[----:B------:R-:W-:Y:S01]  /*1b40*/  IMAD.MOV R12, RZ, RZ, -R13 ;  /* 0x000000ffff0c7224 */ /* 0x000fe200078e0a0d */
[----:B------:R-:W-:Y:S01]  /*1b50*/  LEA.HI R16, R16, R11, RZ, 0x2 ;  /* 0x0000000b10107211 */ /* 0x000fe200078f10ff */
[----:B------:R-:W-:Y:S01]  /*1b60*/  IMAD.IADD R17, R14, 0x1, -R17 ;  /* 0x000000010e117824 */ /* 0x000fe200078e0a11 */
[----:B------:R-:W-:-:S02]  /*1b70*/  IADD3 R14, PT, PT, -R18, RZ, RZ ;  /* 0x000000ff120e7210 */ /* 0x000fc40007ffe1ff */
[----:B------:R-:W-:Y:S02]  /*1b80*/  LEA.HI.SX32 R12, R15, R12, 0x1f ;  /* 0x0000000c0f0c7211 */ /* 0x000fe400078ffaff */
[----:B------:R-:W-:Y:S02]  /*1b90*/  LEA.HI.SX32 R14, R17, R14, 0x1f ;  /* 0x0000000e110e7211 */ /* 0x000fe400078ffaff */
[----:B------:R-:W-:Y:S01]  /*1ba0*/  LOP3.LUT R16, R16, 0xfffffffc, RZ, 0xc0, !PT ;  /* 0xfffffffc10107812 */ /* 0x000fe200078ec0ff */
[----:B------:R-:W-:Y:S02]  /*1bb0*/  IMAD.IADD R15, R15, 0x1, -R12 ;  /* 0x000000010f0f7824 */ /* 0x000fe400078e0a0c */
[----:B------:R-:W-:Y:S02]  /*1bc0*/  IMAD.IADD R17, R17, 0x1, -R14 ;  /* 0x0000000111117824 */ /* 0x000fe400078e0a0e */
[----:B------:R-:W-:Y:S02]  /*1bd0*/  VIADD R11, R15, 0x1 ;  /* 0x000000010f0b7836 */ /* 0x000fe40000000000 */
[----:B------:R-:W-:Y:S01]  /*1be0*/  VIADD R19, R16, 0xfffffff8 ;  /* 0xfffffff810137836 */ /* 0x000fe20000000000 */
[----:B------:R-:W-:-:S02]  /*1bf0*/  IADD3 R13, PT, PT, R17, 0x1, RZ ;  /* 0x00000001110d7810 */ /* 0x000fc40007ffe0ff */
[----:B------:R-:W-:Y:S02]  /*1c00*/  LEA.HI.SX32 R11, R11, R12, 0x1f ;  /* 0x0000000c0b0b7211 */ /* 0x000fe400078ffaff */
[----:B------:R-:W-:Y:S01]  /*1c10*/  LEA.HI.SX32 R20, R13, R14, 0x1f ;  /* 0x0000000e0d147211 */ /* 0x000fe200078ffaff */
[----:B------:R-:W-:-:S04]  /*1c20*/  IMAD.WIDE R12, R19, 0x4, R2 ;  /* 0x00000004130c7825 */ /* 0x000fc800078e0202 */
[----:B------:R-:W-:Y:S02]  /*1c30*/  IMAD.IADD R21, R15, 0x1, -R11 ;  /* 0x000000010f157824 */ /* 0x000fe400078e0a0b */
[----:B------:R-:W-:Y:S02]  /*1c40*/  IMAD.IADD R23, R17, 0x1, -R20 ;  /* 0x0000000111177824 */ /* 0x000fe400078e0a14 */
[C---:B------:R-:W-:Y:S01]  /*1c50*/  IMAD.WIDE R14, R19.reuse, 0x4, R6 ;  /* 0x00000004130e7825 */ /* 0x040fe200078e0206 */
[----:B------:R0:W-:Y:S04]  /*1c60*/  STG.E desc[UR36][R8.64+0x10], R21 ;  /* 0x0000101508007986 */ /* 0x0001e8000c101924 */
[----:B------:R1:W-:Y:S04]  /*1c70*/  STG.E desc[UR36][R2.64+0x10], R23 ;  /* 0x0000101702007986 */ /* 0x0003e8000c101924 */
[----:B------:R-:W-:Y:S04]  /*1c80*/  STG.E desc[UR36][R6.64+0x10], R20 ;  /* 0x0000101406007986 */ /* 0x000fe8000c101924 */
[----:B------:R2:W-:Y:S04]  /*1c90*/  STG.E desc[UR36][R4.64+0x10], R11 ;  /* 0x0000100b04007986 */ /* 0x0005e8000c101924 */
[----:B------:R-:W3:Y:S04]  /*1ca0*/  LDG.E R24, desc[UR36][R12.64] ;  /* 0x000000240c187981 */ /* 0x000ee8000c1e1900 */
[----:B------:R-:W3:Y:S01]  /*1cb0*/  LDG.E R25, desc[UR36][R14.64] ;  /* 0x000000240e197981 */ /* 0x000ee2000c1e1900 */
[----:B------:R-:W-:-:S04]  /*1cc0*/  IMAD.WIDE R16, R19, 0x4, R8 ;  /* 0x0000000413107825 */ /* 0x000fc800078e0208 */
[----:B------:R-:W-:Y:S01]  /*1cd0*/  IMAD.WIDE R18, R19, 0x4, R4 ;  /* 0x0000000413127825 */ /* 0x000fe200078e0204 */
[----:B------:R-:W4:Y:S04]  /*1ce0*/  LDG.E R22, desc[UR36][R16.64] ;  /* 0x0000002410167981 */ /* 0x000f28000c1e1900 */
[----:B------:R-:W4:Y:S01]  /*1cf0*/  LDG.E R27, desc[UR36][R18.64] ;  /* 0x00000024121b7981 */ /* 0x000f22000c1e1900 */
[----:B---3--:R-:W-:-:S05]  /*1d00*/  IADD3 R24, PT, PT, R24, R25, RZ ;  /* 0x0000001918187210 */ /* 0x008fca0007ffe0ff */
[----:B0-----:R-:W-:-:S05]  /*1d10*/  VIADD R8, R24, 0x1 ;  /* 0x0000000118087836 */ /* 0x001fca0000000000 */
[----:B------:R-:W-:Y:S01]  /*1d20*/  SHF.R.S32.HI R8, RZ, 0x1, R8 ;  /* 0x00000001ff087819 */ /* 0x000fe20000011408 */
[----:B----4-:R-:W-:-:S04]  /*1d30*/  IMAD.IADD R22, R22, 0x1, R27 ;  /* 0x0000000116167824 */ /* 0x010fc800078e021b */
[----:B------:R-:W-:Y:S02]  /*1d40*/  IMAD.IADD R8, R25, 0x1, -R8 ;  /* 0x0000000119087824 */ /* 0x000fe400078e0a08 */
[----:B-1----:R-:W-:-:S03]  /*1d50*/  VIADD R2, R22, 0x1 ;  /* 0x0000000116027836 */ /* 0x002fc60000000000 */
[----:B------:R-:W-:-:S04]  /*1d60*/  IADD3 R3, PT, PT, R8, 0x1, RZ ;  /* 0x0000000108037810 */ /* 0x000fc80007ffe0ff */
[----:B------:R-:W-:-:S04]  /*1d70*/  SHF.R.S32.HI R3, RZ, 0x1, R3 ;  /* 0x00000001ff037819 */ /* 0x000fc80000011403 */
[----:B------:R-:W-:-:S05]  /*1d80*/  LEA.HI.SX32 R2, R2, R3, 0x1f ;  /* 0x0000000302027211 */ /* 0x000fca00078ffaff */
[----:B------:R-:W-:-:S04]  /*1d90*/  IMAD.IADD R27, R27, 0x1, -R2 ;  /* 0x000000011b1b7824 */ /* 0x000fc800078e0a02 */
[----:B------:R-:W-:Y:S01]  /*1da0*/  VIADD R3, R27, 0x1 ;  /* 0x000000011b037836 */ /* 0x000fe20000000000 */
[----:B------:R-:W-:Y:S01]  /*1db0*/  IADD3 R22, PT, PT, R22, R27, RZ ;  /* 0x0000001b16167210 */ /* 0x000fe20007ffe0ff */
[----:B------:R-:W-:-:S03]  /*1dc0*/  IMAD.MOV R27, RZ, RZ, -R27 ;  /* 0x000000ffff1b7224 */ /* 0x000fc600078e0a1b */
[----:B------:R-:W-:-:S05]  /*1dd0*/  LEA.HI.SX32 R3, R3, R8, 0x1f ;  /* 0x0000000803037211 */ /* 0x000fca00078ffaff */
[--C-:B------:R-:W-:Y:S02]  /*1de0*/  IMAD.IADD R24, R24, 0x1, R3.reuse ;  /* 0x0000000118187824 */ /* 0x100fe400078e0203 */
[----:B--2---:R-:W-:Y:S01]  /*1df0*/  IMAD.MOV R5, RZ, RZ, -R3 ;  /* 0x000000ffff057224 */ /* 0x004fe200078e0a03 */
        /* <DEDUP_REMOVED lines=16> */
[----:B------:R-:W-:Y:S02]  /*1f00*/  IMAD.IADD R2, R3, 0x1, -R2 ;  /* 0x0000000103027824 */ /* 0x000fe400078e0a02 */
[----:B------:R-:W-:Y:S02]  /*1f10*/  IMAD.IADD R4, R5, 0x1, -R4 ;  /* 0x0000000105047824 */ /* 0x000fe400078e0a04 */
[C---:B------:R-:W-:Y:S01]  /*1f20*/  IMAD R3, R2.reuse, 0x3, RZ ;  /* 0x0000000302037824 */ /* 0x040fe200078e02ff */
[----:B------:R-:W-:Y:S01]  /*1f30*/  IADD3 R2, PT, PT, -R2, RZ, RZ ;  /* 0x000000ff02027210 */ /* 0x000fe20007ffe1ff */
[----:B------:R-:W-:Y:S02]  /*1f40*/  IMAD R5, R4, 0x3, RZ ;  /* 0x0000000304057824 */ /* 0x000fe400078e02ff */
[----:B------:R-:W-:Y:S01]  /*1f50*/  IMAD.MOV R4, RZ, RZ, -R4 ;  /* 0x000000ffff047224 */ /* 0x000fe200078e0a04 */
[----:B------:R-:W-:Y:S02]  /*1f60*/  SHF.R.S32.HI R3, RZ, 0x3, R3 ;  /* 0x00000003ff037819 */ /* 0x000fe40000011403 */
[----:B------:R-:W-:-:S03]  /*1f70*/  SHF.R.S32.HI R5, RZ, 0x3, R5 ;  /* 0x00000003ff057819 */ /* 0x000fc60000011405 */
[----:B------:R-:W-:Y:S02]  /*1f80*/  IMAD.IADD R3, R22, 0x1, -R3 ;  /* 0x0000000116037824 */ /* 0x000fe400078e0a03 */
[----:B------:R-:W-:-:S03]  /*1f90*/  IMAD.IADD R5, R24, 0x1, -R5 ;  /* 0x0000000118057824 */ /* 0x000fc600078e0a05 */
[----:B------:R-:W-:Y:S02]  /*1fa0*/  LEA.HI.SX32 R2, R3, R2, 0x1f ;  /* 0x0000000203027211 */ /* 0x000fe400078ffaff */
[----:B------:R-:W-:Y:S02]  /*1fb0*/  LEA.HI.SX32 R4, R5, R4, 0x1f ;  /* 0x0000000405047211 */ /* 0x000fe400078ffaff */
[----:B------:R-:W-:-:S03]  /*1fc0*/  IADD3 R3, PT, PT, R3, -R2, RZ ;  /* 0x8000000203037210 */ /* 0x000fc60007ffe0ff */
[----:B------:R-:W-:Y:S02]  /*1fd0*/  IMAD.IADD R5, R5, 0x1, -R4 ;  /* 0x0000000105057824 */ /* 0x000fe400078e0a04 */
[----:B------:R-:W-:Y:S02]  /*1fe0*/  VIADD R7, R3, 0x1 ;  /* 0x0000000103077836 */ /* 0x000fe40000000000 */
[----:B------:R-:W-:-:S03]  /*1ff0*/  VIADD R9, R5, 0x1 ;  /* 0x0000000105097836 */ /* 0x000fc60000000000 */
[----:B------:R-:W-:Y:S02]  /*2000*/  LEA.HI.SX32 R7, R7, R2, 0x1f ;  /* 0x0000000207077211 */ /* 0x000fe400078ffaff */
[----:B------:R-:W-:Y:S02]  /*2010*/  LEA.HI.SX32 R9, R9, R4, 0x1f ;  /* 0x0000000409097211 */ /* 0x000fe400078ffaff */
[----:B------:R-:W-:-:S03]  /*2020*/  IADD3 R3, PT, PT, R3, -R7, RZ ;  /* 0x8000000703037210 */ /* 0x000fc60007ffe0ff */
[----:B------:R-:W-:Y:S02]  /*2030*/  IMAD.IADD R5, R5, 0x1, -R9 ;  /* 0x0000000105057824 */ /* 0x000fe400078e0a09 */
        /* <DEDUP_REMOVED lines=9> */
[----:B------:R-:W-:Y:S02]  /*20d0*/  VIADD R6, R4, 0x1 ;  /* 0x0000000104067836 */ /* 0x000fe40000000000 */
[----:B----4-:R-:W-:-:S03]  /*20e0*/  IMAD.IADD R2, R2, 0x1, R21 ;  /* 0x0000000102027824 */ /* 0x010fc600078e0215 */
[----:B------:R-:W-:Y:S01]  /*20f0*/  SHF.R.S32.HI R6, RZ, 0x1, R6 ;  /* 0x00000001ff067819 */ /* 0x000fe20000011406 */
[----:B0-----:R-:W-:-:S03]  /*2100*/  VIADD R3, R2, 0x1 ;  /* 0x0000000102037836 */ /* 0x001fc60000000000 */
[----:B------:R-:W-:-:S05]  /*2110*/  IADD3 R6, PT, PT, R11, -R6, RZ ;  /* 0x800000060b067210 */ /* 0x000fca0007ffe0ff */
[----:B-1----:R-:W-:-:S05]  /*2120*/  VIADD R5, R6, 0x1 ;  /* 0x0000000106057836 */ /* 0x002fca0000000000 */
[----:B------:R-:W-:-:S04]  /*2130*/  SHF.R.S32.HI R8, RZ, 0x1, R5 ;  /* 0x00000001ff087819 */ /* 0x000fc80000011405 */
[----:B------:R-:W-:-:S04]  /*2140*/  LEA.HI.SX32 R8, R3, R8, 0x1f ;  /* 0x0000000803087211 */ /* 0x000fc800078ffaff */
[----:B------:R-:W-:-:S05]  /*2150*/  IADD3 R21, PT, PT, R21, -R8, RZ ;  /* 0x8000000815157210 */ /* 0x000fca0007ffe0ff */
[----:B------:R-:W-:Y:S02]  /*2160*/  VIADD R3, R21, 0x1 ;  /* 0x0000000115037836 */ /* 0x000fe40000000000 */
[--C-:B------:R-:W-:Y:S02]  /*2170*/  IMAD.IADD R2, R2, 0x1, R21.reuse ;  /* 0x0000000102027824 */ /* 0x100fe400078e0215 */
[----:B------:R-:W-:Y:S01]  /*2180*/  IMAD.MOV R21, RZ, RZ, -R21 ;  /* 0x000000ffff157224 */ /* 0x000fe200078e0a15 */
[----:B------:R-:W-:-:S04]  /*2190*/  LEA.HI.SX32 R3, R3, R6, 0x1f ;  /* 0x0000000603037211 */ /* 0x000fc800078ffaff */
[----:B------:R-:W-:Y:S01]  /*21a0*/  IADD3 R4, PT, PT, R4, R3, RZ ;  /* 0x0000000304047210 */ /* 0x000fe20007ffe0ff */
[----:B------:R-:W-:Y:S01]  /*21b0*/  IMAD.MOV R5, RZ, RZ, -R3 ;  /* 0x000000ffff057224 */ /* 0x000fe200078e0a03 */
[----:B------:R-:W-:-:S04]  /*21c0*/  LEA.HI.SX32 R3, R2, R21, 0x1f ;  /* 0x0000001502037211 */ /* 0x000fc800078ffaff */
[----:B------:R-:W-:Y:S01]  /*21d0*/  LEA.HI.SX32 R5, R4, R5, 0x1f ;  /* 0x0000000504057211 */ /* 0x000fe200078ffaff */
[----:B------:R-:W-:-:S04]  /*21e0*/  IMAD R6, R3, R10, 0x4 ;  /* 0x0000000403067424 */ /* 0x000fc800078e020a */
[----:B------:R-:W-:Y:S01]  /*21f0*/  IMAD R10, R5, R10, 0x4 ;  /* 0x00000004050a7424 */ /* 0x000fe200078e020a */
[----:B--2---:R-:W-:-:S04]  /*2200*/  SHF.R.S32.HI R7, RZ, 0x3, R6 ;  /* 0x00000003ff077819 */ /* 0x004fc80000011406 */
        /* <DEDUP_REMOVED lines=35> */
.L_x_4:
[----:B------:R-:W-:-:S09]  /*2440*/  UISETP.NE.AND UP0, UPT, UR38, URZ, UPT ;  /* 0x000000ff2600728c */ /* 0x000fd2000bf05270 */
[----:B------:R-:W-:Y:S05]  /*2450*/  BRA.U UP0, `(.L_x_5) ;  /* 0x0000000d00f47547 */ /* 0x000fea000b800000 */
[----:B01----:R-:W0:Y:S02]  /*2460*/  LDC.64 R2, c[0x0][0x380] ;  /* 0x0000e000ff027b82 */ /* 0x003e240000000a00 */
[----:B0-----:R-:W-:-:S04]  /*2470*/  LEA R2, P1, R0, R2, 0x2 ;  /* 0x0000000200027211 */ /* 0x001fc800078210ff */
[----:B------:R-:W-:-:S05]  /*2480*/  LEA.HI.X R3, R0, R3, RZ, 0x2, P1 ;  /* 0x0000000300037211 */ /* 0x000fca00008f14ff */
[----:B------:R-:W2:Y:S04]  /*2490*/  LDG.E R4, desc[UR36][R2.64+0x30] ;  /* 0x0000302402047981 */ /* 0x000ea8000c1e1900 */
[----:B------:R-:W2:Y:S04]  /*24a0*/  LDG.E R5, desc[UR36][R2.64+0x40] ;  /* 0x0000402402057981 */ /* 0x000ea8000c1e1900 */
[----:B------:R-:W3:Y:S04]  /*24b0*/  LDG.E R0, desc[UR36][R2.64+0x20] ;  /* 0x0000202402007981 */ /* 0x000ee8000c1e1900 */
[----:B------:R-:W3:Y:S01]  /*24c0*/  LDG.E R7, desc[UR36][R2.64+0x50] ;  /* 0x0000502402077981 */ /* 0x000ee2000c1e1900 */
[----:B--2---:R-:W-:-:S05]  /*24d0*/  IADD3 R4, PT, PT, R4, R5, RZ ;  /* 0x0000000504047210 */ /* 0x004fca0007ffe0ff */
[----:B------:R-:W-:Y:S02]  /*24e0*/  VIADD R6, R4, 0x1 ;  /* 0x0000000104067836 */ /* 0x000fe40000000000 */
[----:B---3--:R-:W-:-:S03]  /*24f0*/  IMAD.IADD R0, R0, 0x1, R7 ;  /* 0x0000000100007824 */ /* 0x008fc600078e0207 */
[----:B------:R-:W-:-:S05]  /*2500*/  SHF.R.S32.HI R6, RZ, 0x1, R6 ;  /* 0x00000001ff067819 */ /* 0x000fca0000011406 */
[----:B------:R-:W-:Y:S02]  /*2510*/  IMAD.IADD R6, R5, 0x1, -R6 ;  /* 0x0000000105067824 */ /* 0x000fe400078e0a06 */
[----:B------:R-:W-:-:S03]  /*2520*/  VIADD R5, R0, 0x1 ;  /* 0x0000000100057836 */ /* 0x000fc60000000000 */
[----:B------:R-:W-:-:S04]  /*2530*/  IADD3 R8, PT, PT, R6, 0x1, RZ ;  /* 0x0000000106087810 */ /* 0x000fc80007ffe0ff */
[----:B------:R-:W-:-:S04]  /*2540*/  SHF.R.S32.HI R8, RZ, 0x1, R8 ;  /* 0x00000001ff087819 */ /* 0x000fc80000011408 */
[----:B------:R-:W-:-:S05]  /*2550*/  LEA.HI.SX32 R8, R5, R8, 0x1f ;  /* 0x0000000805087211 */ /* 0x000fca00078ffaff */
[----:B------:R-:W-:-:S04]  /*2560*/  IMAD.IADD R7, R7, 0x1, -R8 ;  /* 0x0000000107077824 */ /* 0x000fc800078e0a08 */
[----:B------:R-:W-:-:S05]  /*2570*/  VIADD R5, R7, 0x1 ;  /* 0x0000000107057836 */ /* 0x000fca0000000000 */
[----:B------:R-:W-:Y:S02]  /*2580*/  LEA.HI.SX32 R5, R5, R6, 0x1f ;  /* 0x0000000605057211 */ /* 0x000fe400078ffaff */
[----:B------:R-:W-:Y:S01]  /*2590*/  IADD3 R6, PT, PT, R0, R7, RZ ;  /* 0x0000000700067210 */ /* 0x000fe20007ffe0ff */
[----:B------:R-:W-:Y:S02]  /*25a0*/  IMAD.MOV R7, RZ, RZ, -R7 ;  /* 0x000000ffff077224 */ /* 0x000fe400078e0a07 */
[----:B------:R-:W-:Y:S02]  /*25b0*/  HFMA2 R0, -RZ, RZ, 0, 1.78813934326171875e-07 ;  /* 0x00000003ff007431 */ /* 0x000fe400000001ff */
[--C-:B------:R-:W-:Y:S02]  /*25c0*/  IMAD.IADD R4, R4, 0x1, R5.reuse ;  /* 0x0000000104047824 */ /* 0x100fe400078e0205 */
[----:B------:R-:W-:Y:S01]  /*25d0*/  IMAD.MOV R9, RZ, RZ, -R5 ;  /* 0x000000ffff097224 */ /* 0x000fe200078e0a05 */
        /* <DEDUP_REMOVED lines=8> */
[C---:B------:R-:W-:Y:S01]  /*2660*/  IMAD R8, R6.reuse, 0x3, RZ ;  /* 0x0000000306087824 */ /* 0x040fe200078e02ff */
[----:B------:R-:W-:Y:S01]  /*2670*/  LEA.HI.SX32 R5, R6, R5, 0x16 ;  /* 0x0000000506057211 */ /* 0x000fe200078fb2ff */
        /* <DEDUP_REMOVED lines=14> */
[----:B------:R-:W-:Y:S01]  /*2760*/  IADD3 R6, PT, PT, -R10, RZ, RZ ;  /* 0x000000ff0a067210 */ /* 0x000fe20007ffe1ff */
[----:B------:R-:W-:-:S03]  /*2770*/  IMAD.IADD R9, R4, 0x1, -R9 ;  /* 0x0000000104097824 */ /* 0x000fc600078e0a09 */
[----:B------:R-:W-:Y:S02]  /*2780*/  LEA.HI.SX32 R4, R7, R8, 0x1f ;  /* 0x0000000807047211 */ /* 0x000fe400078ffaff */
[----:B------:R-:W-:-:S03]  /*2790*/  LEA.HI.SX32 R6, R9, R6, 0x1f ;  /* 0x0000000609067211 */ /* 0x000fc600078ffaff */
[----:B------:R-:W-:Y:S02]  /*27a0*/  IMAD.IADD R7, R7, 0x1, -R4 ;  /* 0x0000000107077824 */ /* 0x000fe400078e0a04 */
[----:B------:R-:W-:Y:S02]  /*27b0*/  IMAD.IADD R9, R9, 0x1, -R6 ;  /* 0x0000000109097824 */ /* 0x000fe400078e0a06 */
[----:B------:R-:W-:-:S03]  /*27c0*/  VIADD R5, R7, 0x1 ;  /* 0x0000000107057836 */ /* 0x000fc60000000000 */
[----:B------:R-:W-:Y:S02]  /*27d0*/  IADD3 R11, PT, PT, R9, 0x1, RZ ;  /* 0x00000001090b7810 */ /* 0x000fe40007ffe0ff */
[----:B------:R-:W-:Y:S01]  /*27e0*/  LEA.HI.SX32 R8, R5, R4, 0x1f ;  /* 0x0000000405087211 */ /* 0x000fe200078ffaff */
[----:B------:R-:W-:Y:S01]  /*27f0*/  IMAD.WIDE R4, R70, 0x4, R2 ;  /* 0x0000000446047825 */ /* 0x000fe200078e0202 */
[----:B------:R-:W-:-:S03]  /*2800*/  LEA.HI.SX32 R11, R11, R6, 0x1f ;  /* 0x000000060b0b7211 */ /* 0x000fc600078ffaff */
[----:B------:R-:W-:Y:S01]  /*2810*/  IMAD.IADD R7, R7, 0x1, -R8 ;  /* 0x0000000107077824 */ /* 0x000fe200078e0a08 */
[----:B------:R-:W-:Y:S01]  /*2820*/  STG.E desc[UR36][R2.64+0x50], R8 ;  /* 0x0000500802007986 */ /* 0x000fe2000c101924 */
[----:B------:R-:W-:-:S03]  /*2830*/  IMAD.IADD R9, R9, 0x1, -R11 ;  /* 0x0000000109097824 */ /* 0x000fc600078e0a0b */
[----:B------:R0:W-:Y:S04]  /*2840*/  STG.E desc[UR36][R2.64+0x20], R7 ;  /* 0x0000200702007986 */ /* 0x0001e8000c101924 */
[----:B------:R-:W-:Y:S04]  /*2850*/  STG.E desc[UR36][R2.64+0x40], R11 ;  /* 0x0000400b02007986 */ /* 0x000fe8000c101924 */
[----:B------:R1:W-:Y:S04]  /*2860*/  STG.E desc[UR36][R2.64+0x30], R9 ;  /* 0x0000300902007986 */ /* 0x0003e8000c101924 */
[----:B------:R-:W2:Y:S04]  /*2870*/  LDG.E R10, desc[UR36][R4.64+0x30] ;  /* 0x00003024040a7981 */ /* 0x000ea8000c1e1900 */
[----:B------:R-:W2:Y:S04]  /*2880*/  LDG.E R13, desc[UR36][R4.64+0x40] ;  /* 0x00004024040d7981 */ /* 0x000ea8000c1e1900 */
[----:B------:R-:W3:Y:S04]  /*2890*/  LDG.E R6, desc[UR36][R4.64+0x20] ;  /* 0x0000202404067981 */ /* 0x000ee8000c1e1900 */
[----:B------:R-:W3:Y:S01]  /*28a0*/  LDG.E R15, desc[UR36][R4.64+0x50] ;  /* 0x00005024040f7981 */ /* 0x000ee2000c1e1900 */
[----:B--2---:R-:W-:-:S05]  /*28b0*/  IMAD.IADD R10, R10, 0x1, R13 ;  /* 0x000000010a0a7824 */ /* 0x004fca00078e020d */
[----:B------:R-:W-:Y:S01]  /*28c0*/  IADD3 R12, PT, PT, R10, 0x1, RZ ;  /* 0x000000010a0c7810 */ /* 0x000fe20007ffe0ff */
[----:B---3--:R-:W-:-:S03]  /*28d0*/  IMAD.IADD R6, R6, 0x1, R15 ;  /* 0x0000000106067824 */ /* 0x008fc600078e020f */
[----:B------:R-:W-:Y:S02]  /*28e0*/  SHF.R.S32.HI R12, RZ, 0x1, R12 ;  /* 0x00000001ff0c7819 */ /* 0x000fe4000001140c */
[----:B0-----:R-:W-:-:S03]  /*28f0*/  IADD3 R7, PT, PT, R6, 0x1, RZ ;  /* 0x0000000106077810 */ /* 0x001fc60007ffe0ff */
[----:B------:R-:W-:-:S04]  /*2900*/  IMAD.IADD R12, R13, 0x1, -R12 ;  /* 0x000000010d0c7824 */ /* 0x000fc800078e0a0c */
[----:B------:R-:W-:-:S05]  /*2910*/  VIADD R8, R12, 0x1 ;  /* 0x000000010c087836 */ /* 0x000fca0000000000 */
[----:B------:R-:W-:-:S04]  /*2920*/  SHF.R.S32.HI R8, RZ, 0x1, R8 ;  /* 0x00000001ff087819 */ /* 0x000fc80000011408 */
[----:B------:R-:W-:-:S05]  /*2930*/  LEA.HI.SX32 R8, R7, R8, 0x1f ;  /* 0x0000000807087211 */ /* 0x000fca00078ffaff */
[----:B------:R-:W-:-:S04]  /*2940*/  IMAD.IADD R15, R15, 0x1, -R8 ;  /* 0x000000010f0f7824 */ /* 0x000fc800078e0a08 */
[C---:B------:R-:W-:Y:S02]  /*2950*/  VIADD R7, R15.reuse, 0x1 ;  /* 0x000000010f077836 */ /* 0x040fe40000000000 */
[----:B------:R-:W-:Y:S01]  /*2960*/  IMAD.IADD R6, R6, 0x1, R15 ;  /* 0x0000000106067824 */ /* 0x000fe200078e020f */
[----:B------:R-:W-:Y:S02]  /*2970*/  IADD3 R15, PT, PT, -R15, RZ, RZ ;  /* 0x000000ff0f0f7210 */ /* 0x000fe40007ffe1ff */
[----:B------:R-:W-:-:S05]  /*2980*/  LEA.HI.SX32 R7, R7, R12, 0x1f ;  /* 0x0000000c07077211 */ /* 0x000fca00078ffaff */
[--C-:B------:R-:W-:Y:S02]  /*2990*/  IMAD.IADD R10, R10, 0x1, R7.reuse ;  /* 0x000000010a0a7824 */ /* 0x100fe400078e0207 */
[----:B-1----:R-:W-:Y:S01]  /*29a0*/  IMAD.MOV R9, RZ, RZ, -R7 ;  /* 0x000000ffff097224 */ /* 0x002fe200078e0a07 */
[----:B------:R-:W-:Y:S02]  /*29b0*/  LEA.HI.SX32 R7, R6, R15, 0x1f ;  /* 0x0000000f06077211 */ /* 0x000fe400078ffaff */
[----:B------:R-:W0:Y:S02]  /*29c0*/  LDC R15, c[0x0][0x388] ;  /* 0x0000e200ff0f7b82 */ /* 0x000e240000000800 */
        /* <DEDUP_REMOVED lines=18> */
[----:B------:R-:W-:-:S03]  /*2af0*/  IMAD R11, R12, 0x3, RZ ;  /* 0x000000030c0b7824 */ /* 0x000fc600078e02ff */
[----:B------:R-:W-:Y:S01]  /*2b00*/  SHF.R.S32.HI R9, RZ, 0x3, R8 ;  /* 0x00000003ff097819 */ /* 0x000fe20000011408 */
[----:B------:R-:W-:Y:S01]  /*2b10*/  IMAD.MOV R8, RZ, RZ, -R12 ;  /* 0x000000ffff087224 */ /* 0x000fe200078e0a0c */
[----:B------:R-:W-:-:S03]  /*2b20*/  SHF.R.S32.HI R11, RZ, 0x3, R11 ;  /* 0x00000003ff0b7819 */ /* 0x000fc6000001140b */
[----:B------:R-:W-:Y:S01]  /*2b30*/  IMAD.IADD R9, R6, 0x1, -R9 ;  /* 0x0000000106097824 */ /* 0x000fe200078e0a09 */
[----:B------:R-:W-:Y:S01]  /*2b40*/  IADD3 R6, PT, PT, -R7, RZ, RZ ;  /* 0x000000ff07067210 */ /* 0x000fe20007ffe1ff */
[----:B------:R-:W-:Y:S01]  /*2b50*/  IMAD.IADD R11, R10, 0x1, -R11 ;  /* 0x000000010a0b7824 */ /* 0x000fe200078e0a0b */
[----:B0-----:R-:W-:Y:S02]  /*2b60*/  SHF.R.S32.HI R10, RZ, 0x1f, R15 ;  /* 0x0000001fff0a7819 */ /* 0x001fe4000001140f */
[----:B------:R-:W-:Y:S02]  /*2b70*/  LEA.HI.SX32 R6, R9, R6, 0x1f ;  /* 0x0000000609067211 */ /* 0x000fe400078ffaff */
[----:B------:R-:W-:Y:S02]  /*2b80*/  LEA.HI.SX32 R8, R11, R8, 0x1f ;  /* 0x000000080b087211 */ /* 0x000fe400078ffaff */
[----:B------:R-:W-:Y:S01]  /*2b90*/  LEA.HI R10, R10, R15, RZ, 0x2 ;  /* 0x0000000f0a0a7211 */ /* 0x000fe200078f10ff */
[----:B------:R-:W-:Y:S01]  /*2ba0*/  IMAD.IADD R7, R9, 0x1, -R6 ;  /* 0x0000000109077824 */ /* 0x000fe200078e0a06 */
[----:B------:R-:W-:-:S02]  /*2bb0*/  IADD3 R11, PT, PT, R11, -R8, RZ ;  /* 0x800000080b0b7210 */ /* 0x000fc40007ffe0ff */
[----:B------:R-:W-:Y:S01]  /*2bc0*/  LEA.HI.SX32 R15, R10, 0xfffffffe, 0x1e ;  /* 0xfffffffe0a0f7811 */ /* 0x000fe200078ff2ff */
[----:B------:R-:W-:Y:S02]  /*2bd0*/  VIADD R9, R7, 0x1 ;  /* 0x0000000107097836 */ /* 0x000fe40000000000 */
[----:B------:R-:W-:-:S03]  /*2be0*/  VIADD R13, R11, 0x1 ;  /* 0x000000010b0d7836 */ /* 0x000fc60000000000 */
[----:B------:R-:W-:Y:S01]  /*2bf0*/  LEA.HI.SX32 R10, R9, R6, 0x1f ;  /* 0x00000006090a7211 */ /* 0x000fe200078ffaff */
[----:B------:R-:W-:Y:S01]  /*2c00*/  IMAD R9, R70, R15, RZ ;  /* 0x0000000f46097224 */ /* 0x000fe200078e02ff */
[----:B------:R-:W-:-:S03]  /*2c10*/  LEA.HI.SX32 R13, R13, R8, 0x1f ;  /* 0x000000080d0d7211 */ /* 0x000fc600078ffaff */
[----:B------:R-:W-:Y:S01]  /*2c20*/  IMAD.IADD R15, R7, 0x1, -R10 ;  /* 0x00000001070f7824 */ /* 0x000fe200078e0a0a */
[----:B------:R-:W-:Y:S01]  /*2c30*/  IADD3 R11, PT, PT, R11, -R13, RZ ;  /* 0x8000000d0b0b7210 */ /* 0x000fe20007ffe0ff */
[----:B------:R-:W-:Y:S01]  /*2c40*/  IMAD.WIDE R6, R9, 0x4, R2 ;  /* 0x0000000409067825 */ /* 0x000fe200078e0202 */
        /* <DEDUP_REMOVED lines=8> */
[----:B------:R-:W-:-:S04]  /*2cd0*/  IMAD.IADD R9, R70, 0x1, R9 ;  /* 0x0000000146097824 */ /* 0x000fc800078e0209 */
[----:B------:R-:W-:-:S04]  /*2ce0*/  IMAD.WIDE R2, R9, 0x4, R2 ;  /* 0x0000000409027825 */ /* 0x000fc800078e0202 */
[----:B--2---:R-:W-:-:S04]  /*2cf0*/  IMAD.IADD R12, R12, 0x1, R17 ;  /* 0x000000010c0c7824 */ /* 0x004fc800078e0211 */
[----:B------:R-:W-:Y:S01]  /*2d00*/  VIADD R14, R12, 0x1 ;  /* 0x000000010c0e7836 */ /* 0x000fe20000000000 */
[----:B---3--:R-:W-:-:S04]  /*2d10*/  IADD3 R8, PT, PT, R8, R19, RZ ;  /* 0x0000001308087210 */ /* 0x008fc80007ffe0ff */
[----:B------:R-:W-:Y:S01]  /*2d20*/  SHF.R.S32.HI R14, RZ, 0x1, R14 ;  /* 0x00000001ff0e7819 */ /* 0x000fe2000001140e */
[----:B0-----:R-:W-:-:S04]  /*2d30*/  VIADD R4, R8, 0x1 ;  /* 0x0000000108047836 */ /* 0x001fc80000000000 */
[----:B------:R-:W-:-:S04]  /*2d40*/  IMAD.IADD R14, R17, 0x1, -R14 ;  /* 0x00000001110e7824 */ /* 0x000fc800078e0a0e */
[----:B------:R-:W-:-:S05]  /*2d50*/  VIADD R10, R14, 0x1 ;  /* 0x000000010e0a7836 */ /* 0x000fca0000000000 */
[----:B------:R-:W-:-:S04]  /*2d60*/  SHF.R.S32.HI R5, RZ, 0x1, R10 ;  /* 0x00000001ff057819 */ /* 0x000fc8000001140a */
[----:B------:R-:W-:-:S05]  /*2d70*/  LEA.HI.SX32 R4, R4, R5, 0x1f ;  /* 0x0000000504047211 */ /* 0x000fca00078ffaff */
[----:B------:R-:W-:-:S04]  /*2d80*/  IMAD.IADD R19, R19, 0x1, -R4 ;  /* 0x0000000113137824 */ /* 0x000fc800078e0a04 */
[--C-:B------:R-:W-:Y:S01]  /*2d90*/  IMAD.IADD R8, R8, 0x1, R19.reuse ;  /* 0x0000000108087824 */ /* 0x100fe200078e0213 */
[----:B------:R-:W-:Y:S01]  /*2da0*/  IADD3 R5, PT, PT, R19, 0x1, RZ ;  /* 0x0000000113057810 */ /* 0x000fe20007ffe0ff */
        /* <DEDUP_REMOVED lines=36> */
[----:B------:R-:W-:Y:S02]  /*2ff0*/  LEA.HI.SX32 R13, R13, R4, 0x1f ;  /* 0x000000040d0d7211 */ /* 0x000fe400078ffaff */
        /* <DEDUP_REMOVED lines=11> */
[----:B--2---:R-:W-:-:S05]  /*30b0*/  IADD3 R8, PT, PT, R8, R9, RZ ;  /* 0x0000000908087210 */ /* 0x004fca0007ffe0ff */
[----:B------:R-:W-:Y:S02]  /*30c0*/  VIADD R10, R8, 0x1 ;  /* 0x00000001080a7836 */ /* 0x000fe40000000000 */
[----:B---3--:R-:W-:-:S03]  /*30d0*/  IMAD.IADD R4, R4, 0x1, R17 ;  /* 0x0000000104047824 */ /* 0x008fc600078e0211 */
[----:B------:R-:W-:Y:S01]  /*30e0*/  SHF.R.S32.HI R10, RZ, 0x1, R10 ;  /* 0x00000001ff0a7819 */ /* 0x000fe2000001140a */
[----:B0-----:R-:W-:-:S04]  /*30f0*/  VIADD R5, R4, 0x1 ;  /* 0x0000000104057836 */ /* 0x001fc80000000000 */
[----:B------:R-:W-:-:S05]  /*3100*/  IMAD.IADD R10, R9, 0x1, -R10 ;  /* 0x00000001090a7824 */ /* 0x000fca00078e0a0a */
[----:B------:R-:W-:-:S04]  /*3110*/  IADD3 R9, PT, PT, R10, 0x1, RZ ;  /* 0x000000010a097810 */ /* 0x000fc80007ffe0ff */
[----:B-1----:R-:W-:-:S04]  /*3120*/  SHF.R.S32.HI R6, RZ, 0x1, R9 ;  /* 0x00000001ff067819 */ /* 0x002fc80000011409 */
[----:B------:R-:W-:-:S05]  /*3130*/  LEA.HI.SX32 R6, R5, R6, 0x1f ;  /* 0x0000000605067211 */ /* 0x000fca00078ffaff */
[----:B------:R-:W-:-:S04]  /*3140*/  IMAD.IADD R17, R17, 0x1, -R6 ;  /* 0x0000000111117824 */ /* 0x000fc800078e0a06 */
[----:B------:R-:W-:Y:S01]  /*3150*/  VIADD R5, R17, 0x1 ;  /* 0x0000000111057836 */ /* 0x000fe20000000000 */
[----:B------:R-:W-:Y:S01]  /*3160*/  IADD3 R4, PT, PT, R4, R17, RZ ;  /* 0x0000001104047210 */ /* 0x000fe20007ffe0ff */
[----:B------:R-:W-:-:S03]  /*3170*/  IMAD.MOV R17, RZ, RZ, -R17 ;  /* 0x000000ffff117224 */ /* 0x000fc600078e0a11 */
        /* <DEDUP_REMOVED lines=26> */
[----:B------:R-:W-:Y:S02]  /*3320*/  IMAD.IADD R5, R4, 0x1, -R5 ;  /* 0x0000000104057824 */ /* 0x000fe400078e0a05 */
[----:B------:R-:W-:Y:S02]  /*3330*/  IMAD.IADD R7, R8, 0x1, -R7 ;  /* 0x0000000108077824 */ /* 0x000fe400078e0a07 */
[----:B------:R-:W-:Y:S01]  /*3340*/  IMAD.MOV R4, RZ, RZ, -R6 ;  /* 0x000000ffff047224 */ /* 0x000fe200078e0a06 */
[----:B------:R-:W-:-:S04]  /*3350*/  LEA.HI.SX32 R0, R5, R0, 0x1f ;  /* 0x0000000005007211 */ /* 0x000fc800078ffaff */
[----:B------:R-:W-:Y:S02]  /*3360*/  LEA.HI.SX32 R4, R7, R4, 0x1f ;  /* 0x0000000407047211 */ /* 0x000fe400078ffaff */
[----:B------:R-:W-:-:S03]  /*3370*/  IADD3 R5, PT, PT, R5, -R0, RZ ;  /* 0x8000000005057210 */ /* 0x000fc60007ffe0ff */
[----:B------:R-:W-:Y:S02]  /*3380*/  IMAD.IADD R7, R7, 0x1, -R4 ;  /* 0x0000000107077824 */ /* 0x000fe400078e0a04 */
        /* <DEDUP_REMOVED lines=9> */
[----:B------:R2:W-:Y:S02]  /*3420*/  STG.E desc[UR36][R2.64+0x30], R7 ;  /* 0x0000300702007986 */ /* 0x0005e4000c101924 */
.L_x_5:
[----:B------:R-:W-:Y:S05]  /*3430*/  @P0 EXIT ;  /* 0x000000000000094d */ /* 0x000fea0003800000 */
[----:B012---:R-:W0:Y:S08]  /*3440*/  LDC.64 R6, c[0x0][0x380] ;  /* 0x0000e000ff067b82 */ /* 0x007e300000000a00 */
[----:B------:R-:W1:Y:S01]  /*3450*/  LDC.64 R2, c[0x0][0x380] ;  /* 0x0000e000ff027b82 */ /* 0x000e620000000a00 */
[----:B0-----:R-:W-:-:S05]  /*3460*/  IMAD.WIDE R4, R70, 0x4, R6 ;  /* 0x0000000446047825 */ /* 0x001fca00078e0206 */
[----:B------:R-:W2:Y:S04]  /*3470*/  LDG.E R9, desc[UR36][R4.64] ;  /* 0x0000002404097981 */ /* 0x000ea8000c1e1900 */
[----:B-1----:R-:W2:Y:S04]  /*3480*/  LDG.E R8, desc[UR36][R2.64+0x10] ;  /* 0x0000102402087981 */ /* 0x002ea8000c1e1900 */
        /* <DEDUP_REMOVED lines=12> */
[----:B------:R-:W-:-:S05]  /*3550*/  VIADD R9, R11, 0x1 ;  /* 0x000000010b097836 */ /* 0x000fca0000000000 */
        /* <DEDUP_REMOVED lines=11> */
[----:B------:R-:W-:-:S03]  /*3610*/  SHF.R.S32.HI R15, RZ, 0x3, R12 ;  /* 0x00000003ff0f7819 */ /* 0x000fc6000001140c */
[----:B------:R-:W-:Y:S01]  /*3620*/  IMAD.IADD R10, R10, 0x1, -R9 ;  /* 0x000000010a0a7824 */ /* 0x000fe200078e0a09 */
[----:B------:R-:W-:Y:S02]  /*3630*/  IADD3 R12, PT, PT, R8, -R15, RZ ;  /* 0x8000000f080c7210 */ /* 0x000fe40007ffe0ff */
[----:B------:R-:W0:Y:S01]  /*3640*/  LDC.64 R8, c[0x0][0x388] ;  /* 0x0000e200ff087b82 */ /* 0x000e220000000a00 */
        /* <DEDUP_REMOVED lines=14> */
[----:B0-----:R-:W-:Y:S01]  /*3730*/  SHF.R.S32.HI R14, RZ, 0x1f, R9 ;  /* 0x0000001fff0e7819 */ /* 0x001fe20000011409 */
[----:B------:R-:W-:Y:S01]  /*3740*/  IMAD.IADD R13, R10, 0x1, -R13 ;  /* 0x000000010a0d7824 */ /* 0x000fe200078e0a0d */
[----:B------:R-:W-:Y:S01]  /*3750*/  IADD3 R15, PT, PT, R12, -R15, RZ ;  /* 0x8000000f0c0f7210 */ /* 0x000fe20007ffe0ff */
[----:B------:R-:W-:Y:S02]  /*3760*/  IMAD.MOV R10, RZ, RZ, -R11 ;  /* 0x000000ffff0a7224 */ /* 0x000fe400078e0a0b */
[----:B------:R-:W-:Y:S01]  /*3770*/  IMAD.MOV R12, RZ, RZ, -R16 ;  /* 0x000000ffff0c7224 */ /* 0x000fe200078e0a10 */
[----:B------:R-:W-:-:S02]  /*3780*/  LEA.HI R14, R14, R9, RZ, 0x2 ;  /* 0x000000090e0e7211 */ /* 0x000fc400078f10ff */
[----:B------:R-:W-:Y:S02]  /*3790*/  LEA.HI.SX32 R10, R13, R10, 0x1f ;  /* 0x0000000a0d0a7211 */ /* 0x000fe400078ffaff */
[----:B------:R-:W-:Y:S02]  /*37a0*/  LEA.HI.SX32 R12, R15, R12, 0x1f ;  /* 0x0000000c0f0c7211 */ /* 0x000fe400078ffaff */
[----:B------:R-:W-:Y:S01]  /*37b0*/  LOP3.LUT R11, R14, 0xfffffffc, RZ, 0xc0, !PT ;  /* 0xfffffffc0e0b7812 */ /* 0x000fe200078ec0ff */
[----:B------:R-:W-:Y:S01]  /*37c0*/  IMAD.IADD R13, R13, 0x1, -R10 ;  /* 0x000000010d0d7824 */ /* 0x000fe200078e0a0a */
[----:B------:R-:W-:-:S03]  /*37d0*/  IADD3 R14, PT, PT, R15, -R12, RZ ;  /* 0x8000000c0f0e7210 */ /* 0x000fc60007ffe0ff */
[----:B------:R-:W-:Y:S02]  /*37e0*/  VIADD R15, R11, 0xfffffff8 ;  /* 0xfffffff80b0f7836 */ /* 0x000fe40000000000 */
[----:B------:R-:W-:Y:S02]  /*37f0*/  VIADD R11, R13, 0x1 ;  /* 0x000000010d0b7836 */ /* 0x000fe40000000000 */
[----:B------:R-:W-:-:S03]  /*3800*/  VIADD R17, R14, 0x1 ;  /* 0x000000010e117836 */ /* 0x000fc60000000000 */
[----:B------:R-:W-:Y:S01]  /*3810*/  LEA.HI.SX32 R16, R11, R10, 0x1f ;  /* 0x0000000a0b107211 */ /* 0x000fe200078ffaff */
[----:B------:R-:W-:Y:S01]  /*3820*/  IMAD.WIDE R10, R15, 0x4, R6 ;  /* 0x000000040f0a7825 */ /* 0x000fe200078e0206 */
[----:B------:R-:W-:Y:S02]  /*3830*/  LEA.HI.SX32 R17, R17, R12, 0x1f ;  /* 0x0000000c11117211 */ /* 0x000fe400078ffaff */
[----:B------:R-:W-:-:S03]  /*3840*/  IADD3 R19, PT, PT, R13, -R16, RZ ;  /* 0x800000100d137210 */ /* 0x000fc60007ffe0ff */
[----:B------:R-:W-:Y:S02]  /*3850*/  IMAD.IADD R21, R14, 0x1, -R17 ;  /* 0x000000010e157824 */ /* 0x000fe400078e0a11 */
[----:B------:R-:W-:Y:S01]  /*3860*/  IMAD.WIDE R12, R70, 0x4, R10 ;  /* 0x00000004460c7825 */ /* 0x000fe200078e020a */
[----:B------:R-:W-:Y:S04]  /*3870*/  STG.E desc[UR36][R2.64], R19 ;  /* 0x0000001302007986 */ /* 0x000fe8000c101924 */
[----:B------:R0:W-:Y:S04]  /*3880*/  STG.E desc[UR36][R2.64+0x10], R21 ;  /* 0x0000101502007986 */ /* 0x0001e8000c101924 */
        /* <DEDUP_REMOVED lines=11> */
[----:B0-----:R-:W-:Y:S02]  /*3940*/  VIADD R3, R20, 0x1 ;  /* 0x0000000114037836 */ /* 0x001fe40000000000 */
[----:B------:R-:W-:-:S03]  /*3950*/  VIADD R2, R14, 0x1 ;  /* 0x000000010e027836 */ /* 0x000fc60000000000 */
[----:B------:R-:W-:-:S04]  /*3960*/  SHF.R.S32.HI R3, RZ, 0x1, R3 ;  /* 0x00000001ff037819 */ /* 0x000fc80000011403 */
[----:B------:R-:W-:-:S04]  /*3970*/  LEA.HI.SX32 R2, R2, R3, 0x1f ;  /* 0x0000000302027211 */ /* 0x000fc800078ffaff */
[----:B------:R-:W-:-:S05]  /*3980*/  IADD3 R25, PT, PT, R25, -R2, RZ ;  /* 0x8000000219197210 */ /* 0x000fca0007ffe0ff */
[----:B------:R-:W-:Y:S02]  /*3990*/  VIADD R3, R25, 0x1 ;  /* 0x0000000119037836 */ /* 0x000fe40000000000 */
        /* <DEDUP_REMOVED lines=20> */
[----:B------:R-:W-:-:S02]  /*3ae0*/  LEA.HI.SX32 R4, R18, R19, 0x19 ;  /* 0x0000001312047211 */ /* 0x000fc400078fcaff */
[----:B------:R-:W-:-:S03]  /*3af0*/  IADD3 R2, PT, PT, R3, -R2, RZ ;  /* 0x8000000203027210 */ /* 0x000fc60007ffe0ff */
[----:B------:R-:W-:Y:S02]  /*3b00*/  IMAD.IADD R4, R5, 0x1, -R4 ;  /* 0x0000000105047824 */ /* 0x000fe400078e0a04 */
[----:B------:R-:W-:Y:S02]  /*3b10*/  IMAD R3, R2, 0x3, RZ ;  /* 0x0000000302037824 */ /* 0x000fe400078e02ff */
[----:B------:R-:W-:Y:S01]  /*3b20*/  IMAD R5, R4, 0x3, RZ ;  /* 0x0000000304057824 */ /* 0x000fe200078e02ff */
[----:B------:R-:W-:Y:S02]  /*3b30*/  SHF.R.S32.HI R17, RZ, 0x1f, R8 ;  /* 0x0000001fff117819 */ /* 0x000fe40000011408 */
[----:B------:R-:W-:Y:S02]  /*3b40*/  SHF.R.S32.HI R3, RZ, 0x3, R3 ;  /* 0x00000003ff037819 */ /* 0x000fe40000011403 */
[----:B------:R-:W-:Y:S01]  /*3b50*/  SHF.R.S32.HI R5, RZ, 0x3, R5 ;  /* 0x00000003ff057819 */ /* 0x000fe20000011405 */
[----:B------:R-:W-:Y:S01]  /*3b60*/  IMAD.MOV R4, RZ, RZ, -R4 ;  /* 0x000000ffff047224 */ /* 0x000fe200078e0a04 */
[----:B------:R-:W-:Y:S01]  /*3b70*/  LEA.HI R8, R17, R8, RZ, 0x2 ;  /* 0x0000000811087211 */ /* 0x000fe200078f10ff */
[----:B------:R-:W-:Y:S01]  /*3b80*/  IMAD.IADD R3, R14, 0x1, -R3 ;  /* 0x000000010e037824 */ /* 0x000fe200078e0a03 */
[----:B------:R-:W-:Y:S01]  /*3b90*/  IADD3 R5, PT, PT, R18, -R5, RZ ;  /* 0x8000000512057210 */ /* 0x000fe20007ffe0ff */
[----:B------:R-:W-:Y:S01]  /*3ba0*/  IMAD.MOV R2, RZ, RZ, -R2 ;  /* 0x000000ffff027224 */ /* 0x000fe200078e0a02 */
[----:B------:R-:W-:-:S02]  /*3bb0*/  LEA.HI R8, R8, 0x3ffffffe, RZ, 0x1e ;  /* 0x3ffffffe08087811 */ /* 0x000fc400078ff0ff */
[----:B------:R-:W-:Y:S02]  /*3bc0*/  LEA.HI.SX32 R4, R5, R4, 0x1f ;  /* 0x0000000405047211 */ /* 0x000fe400078ffaff */
[----:B------:R-:W-:Y:S01]  /*3bd0*/  LEA.HI.SX32 R2, R3, R2, 0x1f ;  /* 0x0000000203027211 */ /* 0x000fe200078ffaff */
[----:B------:R-:W-:Y:S02]  /*3be0*/  IMAD R8, R8, R9, RZ ;  /* 0x0000000908087224 */ /* 0x000fe400078e02ff */
[----:B------:R-:W-:Y:S01]  /*3bf0*/  IMAD.IADD R5, R5, 0x1, -R4 ;  /* 0x0000000105057824 */ /* 0x000fe200078e0a04 */
[----:B------:R-:W-:Y:S01]  /*3c00*/  IADD3 R3, PT, PT, R3, -R2, RZ ;  /* 0x8000000203037210 */ /* 0x000fe20007ffe0ff */
[----:B------:R-:W-:Y:S02]  /*3c10*/  IMAD.SHL.U32 R19, R8, 0x4, RZ ;  /* 0x0000000408137824 */ /* 0x000fe400078e00ff */
[----:B------:R-:W-:Y:S01]  /*3c20*/  VIADD R17, R5, 0x1 ;  /* 0x0000000105117836 */ /* 0x000fe20000000000 */
[----:B------:R-:W-:Y:S01]  /*3c30*/  IADD3 R9, PT, PT, R3, 0x1, RZ ;  /* 0x0000000103097810 */ /* 0x000fe20007ffe0ff */
[----:B------:R-:W-:-:S03]  /*3c40*/  IMAD.WIDE R6, R19, 0x4, R6 ;  /* 0x0000000413067825 */ /* 0x000fc600078e0206 */
[----:B------:R-:W-:Y:S02]  /*3c50*/  LEA.HI.SX32 R9, R9, R2, 0x1f ;  /* 0x0000000209097211 */ /* 0x000fe400078ffaff */
[----:B------:R-:W-:-:S03]  /*3c60*/  LEA.HI.SX32 R17, R17, R4, 0x1f ;  /* 0x0000000411117211 */ /* 0x000fc600078ffaff */
[----:B------:R-:W-:Y:S01]  /*3c70*/  IMAD.IADD R19, R3, 0x1, -R9 ;  /* 0x0000000103137824 */ /* 0x000fe200078e0a09 */
[----:B------:R-:W-:Y:S01]  /*3c80*/  IADD3 R5, PT, PT, R5, -R17, RZ ;  /* 0x8000001105057210 */ /* 0x000fe20007ffe0ff */
[----:B------:R-:W-:-:S03]  /*3c90*/  IMAD.WIDE R2, R70, 0x4, R6 ;  /* 0x0000000446027825 */ /* 0x000fc600078e0206 */
        /* <DEDUP_REMOVED lines=14> */
[----:B------:R-:W-:-:S04]  /*3d80*/  IADD3 R5, PT, PT, R4, 0x1, RZ ;  /* 0x0000000104057810 */ /* 0x000fc80007ffe0ff */
[----:B------:R-:W-:-:S04]  /*3d90*/  SHF.R.S32.HI R10, RZ, 0x1, R10 ;  /* 0x00000001ff0a7819 */ /* 0x000fc8000001140a */
[----:B------:R-:W-:-:S05]  /*3da0*/  LEA.HI.SX32 R10, R5, R10, 0x1f ;  /* 0x0000000a050a7211 */ /* 0x000fca00078ffaff */
[----:B------:R-:W-:-:S04]  /*3db0*/  IMAD.IADD R23, R23, 0x1, -R10 ;  /* 0x0000000117177824 */ /* 0x000fc800078e0a0a */
[----:B------:R-:W-:-:S05]  /*3dc0*/  VIADD R5, R23, 0x1 ;  /* 0x0000000117057836 */ /* 0x000fca0000000000 */
[----:B------:R-:W-:Y:S02]  /*3dd0*/  LEA.HI.SX32 R5, R5, R14, 0x1f ;  /* 0x0000000e05057211 */ /* 0x000fe400078ffaff */
[----:B------:R-:W-:Y:S02]  /*3de0*/  IADD3 R4, PT, PT, R4, R23, RZ ;  /* 0x0000001704047210 */ /* 0x000fe40007ffe0ff */
[----:B-1----:R-:W-:Y:S01]  /*3df0*/  IADD3 R9, PT, PT, -R5, RZ, RZ ;  /* 0x000000ff05097210 */ /* 0x002fe20007ffe1ff */
[----:B------:R-:W-:Y:S02]  /*3e00*/  IMAD.IADD R8, R8, 0x1, R5 ;  /* 0x0000000108087824 */ /* 0x000fe400078e0205 */
[----:B------:R-:W-:-:S03]  /*3e10*/  IMAD.MOV R23, RZ, RZ, -R23 ;  /* 0x000000ffff177224 */ /* 0x000fc600078e0a17 */
        /* <DEDUP_REMOVED lines=20> */
[----:B------:R-:W-:Y:S01]  /*3f60*/  SHF.R.S32.HI R11, RZ, 0x3, R10 ;  /* 0x00000003ff0b7819 */ /* 0x000fe2000001140a */
[----:B------:R-:W-:-:S03]  /*3f70*/  IMAD.MOV R10, RZ, RZ, -R5 ;  /* 0x000000ffff0a7224 */ /* 0x000fc600078e0a05 */
[----:B------:R-:W-:Y:S01]  /*3f80*/  SHF.R.S32.HI R9, RZ, 0x3, R9 ;  /* 0x00000003ff097819 */ /* 0x000fe20000011409 */
[----:B------:R-:W-:Y:S02]  /*3f90*/  IMAD.IADD R11, R8, 0x1, -R11 ;  /* 0x00000001080b7824 */ /* 0x000fe400078e0a0b */
[----:B------:R-:W-:Y:S01]  /*3fa0*/  IMAD.MOV R8, RZ, RZ, -R12 ;  /* 0x000000ffff087224 */ /* 0x000fe200078e0a0c */
[----:B------:R-:W-:-:S04]  /*3fb0*/  IADD3 R9, PT, PT, R4, -R9, RZ ;  /* 0x8000000904097210 */ /* 0x000fc80007ffe0ff */
[----:B------:R-:W-:Y:S02]  /*3fc0*/  LEA.HI.SX32 R4, R9, R10, 0x1f ;  /* 0x0000000a09047211 */ /* 0x000fe400078ffaff */
[----:B------:R-:W-:Y:S02]  /*3fd0*/  LEA.HI.SX32 R8, R11, R8, 0x1f ;  /* 0x000000080b087211 */ /* 0x000fe400078ffaff */
[----:B------:R-:W-:-:S03]  /*3fe0*/  IADD3 R9, PT, PT, R9, -R4, RZ ;  /* 0x8000000409097210 */ /* 0x000fc60007ffe0ff */
[----:B------:R-:W-:Y:S02]  /*3ff0*/  IMAD.IADD R11, R11, 0x1, -R8 ;  /* 0x000000010b0b7824 */ /* 0x000fe400078e0a08 */
[----:B------:R-:W-:-:S03]  /*4000*/  VIADD R5, R9, 0x1 ;  /* 0x0000000109057836 */ /* 0x000fc60000000000 */
[----:B------:R-:W-:Y:S02]  /*4010*/  IADD3 R13, PT, PT, R11, 0x1, RZ ;  /* 0x000000010b0d7810 */ /* 0x000fe40007ffe0ff */
[----:B------:R-:W-:Y:S01]  /*4020*/  LEA.HI.SX32 R10, R5, R4, 0x1f ;  /* 0x00000004050a7211 */ /* 0x000fe200078ffaff */
[----:B------:R-:W-:Y:S01]  /*4030*/  IMAD.WIDE R4, R15, 0x4, R6 ;  /* 0x000000040f047825 */ /* 0x000fe200078e0206 */
[----:B------:R-:W-:-:S03]  /*4040*/  LEA.HI.SX32 R13, R13, R8, 0x1f ;  /* 0x000000080d0d7211 */ /* 0x000fc600078ffaff */
[----:B------:R-:W-:Y:S02]  /*4050*/  IMAD.IADD R9, R9, 0x1, -R10 ;  /* 0x0000000109097824 */ /* 0x000fe400078e0a0a */
        /* <DEDUP_REMOVED lines=49> */
[----:B------:R-:W-:Y:S02]  /*4370*/  IMAD.MOV R0, RZ, RZ, -R0 ;  /* 0x000000ffff007224 */ /* 0x000fe400078e0a00 */
[----:B------:R-:W-:Y:S01]  /*4380*/  IMAD.IADD R3, R8, 0x1, -R3 ;  /* 0x0000000108037824 */ /* 0x000fe200078e0a03 */
[----:B------:R-:W-:-:S04]  /*4390*/  IADD3 R9, PT, PT, R12, -R9, RZ ;  /* 0x800000090c097210 */ /* 0x000fc80007ffe0ff */
[----:B------:R-:W-:Y:S02]  /*43a0*/  LEA.HI.SX32 R2, R9, R2, 0x1f ;  /* 0x0000000209027211 */ /* 0x000fe400078ffaff */
[----:B------:R-:W-:Y:S02]  /*43b0*/  LEA.HI.SX32 R0, R3, R0, 0x1f ;  /* 0x0000000003007211 */ /* 0x000fe400078ffaff */
[----:B------:R-:W-:-:S03]  /*43c0*/  IADD3 R9, PT, PT, R9, -R2, RZ ;  /* 0x8000000209097210 */ /* 0x000fc60007ffe0ff */
[----:B------:R-:W-:Y:S02]  /*43d0*/  IMAD.IADD R3, R3, 0x1, -R0 ;  /* 0x0000000103037824 */ /* 0x000fe400078e0a00 */
[----:B------:R-:W-:Y:S02]  /*43e0*/  VIADD R11, R9, 0x1 ;  /* 0x00000001090b7836 */ /* 0x000fe40000000000 */
[----:B------:R-:W-:-:S03]  /*43f0*/  VIADD R7, R3, 0x1 ;  /* 0x0000000103077836 */ /* 0x000fc60000000000 */
[----:B------:R-:W-:Y:S02]  /*4400*/  LEA.HI.SX32 R11, R11, R2, 0x1f ;  /* 0x000000020b0b7211 */ /* 0x000fe400078ffaff */
[----:B------:R-:W-:-:S03]  /*4410*/  LEA.HI.SX32 R7, R7, R0, 0x1f ;  /* 0x0000000007077211 */ /* 0x000fc600078ffaff */
[----:B------:R-:W-:Y:S01]  /*4420*/  IMAD.IADD R9, R9, 0x1, -R11 ;  /* 0x0000000109097824 */ /* 0x000fe200078e0a0b */
[----:B------:R-:W-:-:S04]  /*4430*/  IADD3 R3, PT, PT, R3, -R7, RZ ;  /* 0x8000000703037210 */ /* 0x000fc80007ffe0ff */
[----:B------:R-:W-:Y:S04]  /*4440*/  STG.E desc[UR36][R4.64+0x10], R9 ;  /* 0x0000100904007986 */ /* 0x000fe8000c101924 */
[----:B------:R-:W-:Y:S04]  /*4450*/  STG.E desc[UR36][R4.64], R3 ;  /* 0x0000000304007986 */ /* 0x000fe8000c101924 */
[----:B------:R-:W-:Y:S04]  /*4460*/  STG.E desc[UR36][R70.64], R11 ;  /* 0x0000000b46007986 */ /* 0x000fe8000c101924 */
[----:B------:R-:W-:Y:S01]  /*4470*/  STG.E desc[UR36][R70.64+0x10], R7 ;  /* 0x0000100746007986 */ /* 0x000fe2000c101924 */
[----:B------:R-:W-:Y:S05]  /*4480*/  EXIT ;  /* 0x000000000000794d */ /* 0x000fea0003800000 */
        .type           $_Z26EncFirstStageOverlapFilterPiii$_Z10FwdTOddOddPii,@function
        .size           $_Z26EncFirstStageOverlapFilterPiii$_Z10FwdTOddOddPii,($_Z26EncFirstStageOverlapFilterPiii$_Z4TOddPii - $_Z26EncFirstStageOverlapFilterPiii$_Z10FwdTOddOddPii)
$_Z26EncFirstStageOverlapFilterPiii$_Z10FwdTOddOddPii:
        /* <DEDUP_REMOVED lines=33> */
[----:B--2---:R-:W-:Y:S06]  /*46a0*/  RET.REL.NODEC R20 `(_Z26EncFirstStageOverlapFilterPiii) ;  /* 0xffffffb814547950 */ /* 0x004fec0003c3ffff */
        .type           $_Z26EncFirstStageOverlapFilterPiii$_Z4TOddPii,@function
        .size           $_Z26EncFirstStageOverlapFilterPiii$_Z4TOddPii,($_Z26EncFirstStageOverlapFilterPiii$_Z5T2x2HPii - $_Z26EncFirstStageOverlapFilterPiii$_Z4TOddPii)
$_Z26EncFirstStageOverlapFilterPiii$_Z4TOddPii:
        /* <DEDUP_REMOVED lines=9> */
[----:B------:R-:W-:-:S02]  /*4740*/  HFMA2 R10, -RZ, RZ, 0, 1.78813934326171875e-07 ;  /* 0x00000003ff0a7431 */ /* 0x000fc400000001ff */
[----:B--2---:R-:W-:-:S04]  /*4750*/  IMAD.IADD R5, R5, 0x1, -R0 ;  /* 0x0000000105057824 */ /* 0x004fc800078e0a00 */
[----:B------:R-:W-:Y:S02]  /*4760*/  VIADD R9, R5, 0x1 ;  /* 0x0000000105097836 */ /* 0x000fe40000000000 */
[----:B---3--:R-:W-:-:S03]  /*4770*/  IMAD.IADD R7, R4, 0x1, R7 ;  /* 0x0000000104077824 */ /* 0x008fc600078e0207 */
[----:B------:R-:W-:Y:S01]  /*4780*/  LEA.HI.SX32 R9, R9, R0, 0x1f ;  /* 0x0000000009097211 */ /* 0x000fe200078ffaff */
[----:B------:R-:W-:-:S04]  /*4790*/  IMAD R0, R7, R10, 0x4 ;  /* 0x0000000407007424 */ /* 0x000fc800078e020a */
[----:B------:R-:W-:Y:S01]  /*47a0*/  IMAD R11, R9, R10, 0x4 ;  /* 0x00000004090b7424 */ /* 0x000fe200078e020a */
[----:B------:R-:W-:-:S04]  /*47b0*/  SHF.R.S32.HI R0, RZ, 0x3, R0 ;  /* 0x00000003ff007819 */ /* 0x000fc80000011400 */
[----:B------:R-:W-:Y:S01]  /*47c0*/  LEA.HI.SX32 R11, R11, R4, 0x1d ;  /* 0x000000040b0b7211 */ /* 0x000fe200078feaff */
[----:B------:R-:W-:Y:S01]  /*47d0*/  IMAD.IADD R5, R5, 0x1, -R0 ;  /* 0x0000000105057824 */ /* 0x000fe200078e0a00 */
[----:B------:R-:W-:-:S03]  /*47e0*/  IADD3 R0, PT, PT, R7, 0x1, RZ ;  /* 0x0000000107007810 */ /* 0x000fc60007ffe0ff */
        /* <DEDUP_REMOVED lines=8> */
[----:B------:R-:W-:-:S02]  /*4870*/  LEA.HI.SX32 R0, R0, R9, 0x1d ;  /* 0x0000000900007211 */ /* 0x000fc400078feaff */
[----:B------:R-:W-:Y:S01]  /*4880*/  IADD3 R5, PT, PT, R5, -R6, RZ ;  /* 0x8000000605057210 */ /* 0x000fe20007ffe0ff */
[----:B------:R-:W-:Y:S02]  /*4890*/  ST.E desc[UR4][R2.64+0xc], R6 ;  /* 0x00000c0602007985 */ /* 0x000fe4000c101904 */
[----:B------:R-:W-:Y:S02]  /*48a0*/  IMAD.IADD R11, R0, 0x1, -R11 ;  /* 0x00000001000b7824 */ /* 0x000fe400078e0a0b */
[----:B------:R-:W-:Y:S02]  /*48b0*/  ST.E desc[UR4][R2.64+0x4], R5 ;  /* 0x0000040502007985 */ /* 0x000fe4000c101904 */
[----:B------:R-:W-:Y:S02]  /*48c0*/  IMAD.IADD R7, R4, 0x1, R11 ;  /* 0x0000000104077824 */ /* 0x000fe400078e020b */
[----:B------:R-:W-:Y:S04]  /*48d0*/  ST.E desc[UR4][R2.64+0x8], R11 ;  /* 0x0000080b02007985 */ /* 0x000fe8000c101904 */
[----:B------:R0:W-:Y:S04]  /*48e0*/  ST.E desc[UR4][R2.64], R7 ;  /* 0x0000000702007985 */ /* 0x0001e8000c101904 */
[----:B0-----:R0:W2:Y:S02]  /*48f0*/  LDL R2, [R1] ;  /* 0x0000000001027983 */ /* 0x0010a40000100800 */
[----:B0-----:R-:W-:Y:S01]  /*4900*/  VIADD R1, R1, 0x8 ;  /* 0x0000000801017836 */ /* 0x001fe20000000000 */
[----:B--2---:R-:W-:Y:S06]  /*4910*/  RET.REL.NODEC R20 `(_Z26EncFirstStageOverlapFilterPiii) ;  /* 0xffffffb414b87950 */ /* 0x004fec0003c3ffff */
        .type           $_Z26EncFirstStageOverlapFilterPiii$_Z5T2x2HPii,@function
        .size           $_Z26EncFirstStageOverlapFilterPiii$_Z5T2x2HPii,($_Z26EncFirstStageOverlapFilterPiii$_Z7TOddOddPii - $_Z26EncFirstStageOverlapFilterPiii$_Z5T2x2HPii)
$_Z26EncFirstStageOverlapFilterPiii$_Z5T2x2HPii:
        /* <DEDUP_REMOVED lines=14> */
[----:B------:R-:W-:-:S04]  /*4a00*/  IMAD.IADD R4, R9, 0x1, -R4 ;  /* 0x0000000109047824 */ /* 0x000fc800078e0a04 */
[----:B------:R-:W-:Y:S02]  /*4a10*/  IMAD.IADD R5, R5, 0x1, -R4 ;  /* 0x0000000105057824 */ /* 0x000fe400078e0a04 */
[----:B------:R-:W-:Y:S01]  /*4a20*/  IMAD.IADD R7, R7, 0x1, R0 ;  /* 0x0000000107077824 */ /* 0x000fe200078e0200 */
[----:B------:R-:W-:Y:S04]  /*4a30*/  ST.E desc[UR4][R2.64+0x8], R0 ;  /* 0x0000080002007985 */ /* 0x000fe8000c101904 */
[----:B------:R-:W-:Y:S04]  /*4a40*/  ST.E desc[UR4][R2.64+0xc], R4 ;  /* 0x00000c0402007985 */ /* 0x000fe8000c101904 */
[----:B------:R-:W-:Y:S04]  /*4a50*/  ST.E desc[UR4][R2.64], R5 ;  /* 0x0000000502007985 */ /* 0x000fe8000c101904 */
[----:B------:R0:W-:Y:S04]  /*4a60*/  ST.E desc[UR4][R2.64+0x4], R7 ;  /* 0x0000040702007985 */ /* 0x0001e8000c101904 */
[----:B0-----:R0:W2:Y:S02]  /*4a70*/  LDL R2, [R1] ;  /* 0x0000000001027983 */ /* 0x0010a40000100800 */
[----:B0-----:R-:W-:Y:S01]  /*4a80*/  IADD3 R1, PT, PT, R1, 0x8, RZ ;  /* 0x0000000801017810 */ /* 0x001fe20007ffe0ff */
[----:B--2---:R-:W-:Y:S06]  /*4a90*/  RET.REL.NODEC R20 `(_Z26EncFirstStageOverlapFilterPiii) ;  /* 0xffffffb414587950 */ /* 0x004fec0003c3ffff */
        .type           $_Z26EncFirstStageOverlapFilterPiii$_Z7TOddOddPii,@function
        .size           $_Z26EncFirstStageOverlapFilterPiii$_Z7TOddOddPii,($_Z26EncFirstStageOverlapFilterPiii$_Z8FwdScalePii - $_Z26EncFirstStageOverlapFilterPiii$_Z7TOddOddPii)
$_Z26EncFirstStageOverlapFilterPiii$_Z7TOddOddPii:
        /* <DEDUP_REMOVED lines=10> */
[----:B--2---:R-:W-:-:S05]  /*4b40*/  IMAD.IADD R5, R0, 0x1, -R5 ;  /* 0x0000000100057824 */ /* 0x004fca00078e0a05 */
[----:B------:R-:W-:Y:S01]  /*4b50*/  SHF.R.S32.HI R11, RZ, 0x1, R5 ;  /* 0x00000001ff0b7819 */ /* 0x000fe20000011405 */
[----:B---3--:R-:W-:-:S04]  /*4b60*/  IMAD.IADD R7, R4, 0x1, R7 ;  /* 0x0000000104077824 */ /* 0x008fc800078e0207 */
[----:B------:R-:W-:Y:S01]  /*4b70*/  IMAD.IADD R0, R11, 0x1, -R0 ;  /* 0x000000010b007824 */ /* 0x000fe200078e0a00 */
[----:B------:R-:W-:-:S03]  /*4b80*/  SHF.R.S32.HI R9, RZ, 0x1, R7 ;  /* 0x00000001ff097819 */ /* 0x000fc60000011407 */
[----:B------:R-:W-:Y:S02]  /*4b90*/  IMAD R13, R0, R15, 0x4 ;  /* 0x00000004000d7424 */ /* 0x000fe400078e020f */
[----:B------:R-:W-:-:S05]  /*4ba0*/  IMAD.IADD R4, R4, 0x1, -R9 ;  /* 0x0000000104047824 */ /* 0x000fca00078e0a09 */
[----:B------:R-:W-:-:S05]  /*4bb0*/  LEA.HI.SX32 R4, R13, R4, 0x1d ;  /* 0x000000040d047211 */ /* 0x000fca00078feaff */
[----:B------:R-:W-:-:S05]  /*4bc0*/  IMAD R6, R4, R15, 0x3 ;  /* 0x0000000304067424 */ /* 0x000fca00078e020f */
[----:B------:R-:W-:-:S04]  /*4bd0*/  SHF.R.S32.HI R13, RZ, 0x2, R6 ;  /* 0x00000002ff0d7819 */ /* 0x000fc80000011406 */
[----:B------:R-:W-:-:S05]  /*4be0*/  IADD3 R0, PT, PT, R0, -R13, RZ ;  /* 0x8000000d00007210 */ /* 0x000fca0007ffe0ff */
[C---:B------:R-:W-:Y:S02]  /*4bf0*/  IMAD R13, R0.reuse, R15, 0x3 ;  /* 0x00000003000d7424 */ /* 0x040fe400078e020f */
[----:B------:R-:W-:-:S03]  /*4c00*/  IMAD.IADD R0, R0, 0x1, -R11 ;  /* 0x0000000100007824 */ /* 0x000fc600078e0a0b */
[----:B------:R-:W-:Y:S02]  /*4c10*/  LEA.HI.SX32 R4, R13, R4, 0x1d ;  /* 0x000000040d047211 */ /* 0x000fe400078feaff */
[----:B------:R-:W-:Y:S01]  /*4c20*/  IADD3 R5, PT, PT, R5, R0, RZ ;  /* 0x0000000005057210 */ /* 0x000fe20007ffe0ff */
[----:B------:R-:W-:Y:S02]  /*4c30*/  ST.E desc[UR4][R2.64+0x4], R0 ;  /* 0x0000040002007985 */ /* 0x000fe4000c101904 */
[----:B------:R-:W-:Y:S02]  /*4c40*/  IMAD.IADD R4, R9, 0x1, R4 ;  /* 0x0000000109047824 */ /* 0x000fe400078e0204 */
[----:B------:R-:W-:Y:S02]  /*4c50*/  ST.E desc[UR4][R2.64+0x8], R5 ;  /* 0x0000080502007985 */ /* 0x000fe4000c101904 */
[----:B------:R-:W-:Y:S02]  /*4c60*/  IMAD.IADD R7, R7, 0x1, -R4 ;  /* 0x0000000107077824 */ /* 0x000fe400078e0a04 */
[----:B------:R-:W-:Y:S04]  /*4c70*/  ST.E desc[UR4][R2.64], R4 ;  /* 0x0000000402007985 */ /* 0x000fe8000c101904 */
[----:B------:R0:W-:Y:S04]  /*4c80*/  ST.E desc[UR4][R2.64+0xc], R7 ;  /* 0x00000c0702007985 */ /* 0x0001e8000c101904 */
[----:B0-----:R0:W2:Y:S02]  /*4c90*/  LDL R2, [R1] ;  /* 0x0000000001027983 */ /* 0x0010a40000100800 */
[----:B0-----:R-:W-:Y:S01]  /*4ca0*/  VIADD R1, R1, 0x8 ;  /* 0x0000000801017836 */ /* 0x001fe20000000000 */
[----:B--2---:R-:W-:Y:S06]  /*4cb0*/  RET.REL.NODEC R20 `(_Z26EncFirstStageOverlapFilterPiii) ;  /* 0xffffffb014d07950 */ /* 0x004fec0003c3ffff */
        .type           $_Z26EncFirstStageOverlapFilterPiii$_Z8FwdScalePii,@function
        .size           $_Z26EncFirstStageOverlapFilterPiii$_Z8FwdScalePii,($_Z26EncFirstStageOverlapFilterPiii$_Z8T2x2hEncPii - $_Z26EncFirstStageOverlapFilterPiii$_Z8FwdScalePii)
$_Z26EncFirstStageOverlapFilterPiii$_Z8FwdScalePii:
[----:B------:R-:W-:Y:S01]  /*4cc0*/  IADD3 R1, PT, PT, R1, -0x8, RZ ;  /* 0xfffffff801017810 */ /* 0x000fe20007ffe0ff */
[----:B------:R-:W-:-:S04]  /*4cd0*/  IMAD.MOV.U32 R3, RZ, RZ, R5 ;  /* 0x000000ffff037224 */ /* 0x000fc800078e0005 */
        /* <DEDUP_REMOVED lines=12> */
[----:B------:R-:W-:-:S04]  /*4da0*/  IMAD.MOV R4, RZ, RZ, -R5 ;  /* 0x000000ffff047224 */ /* 0x000fc800078e0a05 */
[----:B------:R-:W-:-:S05]  /*4db0*/  IMAD.IADD R7, R0, 0x1, -R7 ;  /* 0x0000000100077824 */ /* 0x000fca00078e0a07 */
[----:B------:R-:W-:-:S04]  /*4dc0*/  LEA.HI.SX32 R0, R7, R4, 0x1f ;  /* 0x0000000407007211 */ /* 0x000fc800078ffaff */
[----:B------:R-:W-:Y:S01]  /*4dd0*/  IADD3 R7, PT, PT, R7, -R0, RZ ;  /* 0x8000000007077210 */ /* 0x000fe20007ffe0ff */
[----:B------:R-:W-:Y:S04]  /*4de0*/  ST.E desc[UR4][R2.64+0x4], R0 ;  /* 0x0000040002007985 */ /* 0x000fe8000c101904 */
[----:B------:R0:W-:Y:S04]  /*4df0*/  ST.E desc[UR4][R2.64], R7 ;  /* 0x0000000702007985 */ /* 0x0001e8000c101904 */
[----:B0-----:R0:W2:Y:S02]  /*4e00*/  LDL R2, [R1] ;  /* 0x0000000001027983 */ /* 0x0010a40000100800 */
[----:B0-----:R-:W-:Y:S01]  /*4e10*/  VIADD R1, R1, 0x8 ;  /* 0x0000000801017836 */ /* 0x001fe20000000000 */
[----:B--2---:R-:W-:Y:S06]  /*4e20*/  RET.REL.NODEC R20 `(_Z26EncFirstStageOverlapFilterPiii) ;  /* 0xffffffb014747950 */ /* 0x004fec0003c3ffff */
        .type           $_Z26EncFirstStageOverlapFilterPiii$_Z8T2x2hEncPii,@function
        .size           $_Z26EncFirstStageOverlapFilterPiii$_Z8T2x2hEncPii,($_Z26EncFirstStageOverlapFilterPiii$_Z9FwdRotatePii - $_Z26EncFirstStageOverlapFilterPiii$_Z8T2x2hEncPii)
$_Z26EncFirstStageOverlapFilterPiii$_Z8T2x2hEncPii:
        /* <DEDUP_REMOVED lines=9> */
[----:B------:R-:W-:-:S02]  /*4ec0*/  HFMA2 R6, -RZ, RZ, 0, 1.78813934326171875e-07 ;  /* 0x00000003ff067431 */ /* 0x000fc400000001ff */
[----:B--2---:R-:W-:Y:S02]  /*4ed0*/  IMAD.IADD R7, R7, 0x1, -R4 ;  /* 0x0000000107077824 */ /* 0x004fe400078e0a04 */
[----:B---3--:R-:W-:-:S03]  /*4ee0*/  IMAD.MOV R11, RZ, RZ, -R0 ;  /* 0x000000ffff0b7224 */ /* 0x008fc600078e0a00 */
[----:B------:R-:W-:Y:S01]  /*4ef0*/  LEA.HI.SX32 R9, R7, R4, 0x1f ;  /* 0x0000000407097211 */ /* 0x000fe200078ffaff */
[----:B----4-:R-:W-:-:S04]  /*4f00*/  IMAD.IADD R5, R0, 0x1, R5 ;  /* 0x0000000100057824 */ /* 0x010fc800078e0205 */
[----:B------:R-:W-:Y:S01]  /*4f10*/  IMAD R4, R9, R6, 0x4 ;  /* 0x0000000409047424 */ /* 0x000fe200078e0206 */
[----:B------:R-:W-:Y:S01]  /*4f20*/  ST.E desc[UR4][R2.64+0xc], R9 ;  /* 0x00000c0902007985 */ /* 0x000fe2000c101904 */
[----:B------:R-:W-:-:S03]  /*4f30*/  IADD3 R0, PT, PT, R5, -R7, RZ ;  /* 0x8000000705007210 */ /* 0x000fc60007ffe0ff */
[----:B------:R-:W-:Y:S02]  /*4f40*/  SHF.R.S32.HI R4, RZ, 0x3, R4 ;  /* 0x00000003ff047819 */ /* 0x000fe40000011404 */
[----:B------:R-:W-:-:S03]  /*4f50*/  LEA.HI.SX32 R0, R0, R11, 0x1f ;  /* 0x0000000b00007211 */ /* 0x000fc600078ffaff */
[----:B------:R-:W-:Y:S02]  /*4f60*/  IMAD.IADD R5, R5, 0x1, -R4 ;  /* 0x0000000105057824 */ /* 0x000fe400078e0a04 */
[----:B------:R-:W-:Y:S01]  /*4f70*/  IMAD.IADD R7, R7, 0x1, R0 ;  /* 0x0000000107077824 */ /* 0x000fe200078e0200 */
[----:B------:R-:W-:Y:S04]  /*4f80*/  ST.E desc[UR4][R2.64+0x8], R0 ;  /* 0x0000080002007985 */ /* 0x000fe8000c101904 */
[----:B------:R-:W-:Y:S04]  /*4f90*/  ST.E desc[UR4][R2.64+0x4], R7 ;  /* 0x0000040702007985 */ /* 0x000fe8000c101904 */
[----:B------:R0:W-:Y:S04]  /*4fa0*/  ST.E desc[UR4][R2.64], R5 ;  /* 0x0000000502007985 */ /* 0x0001e8000c101904 */
[----:B0-----:R0:W2:Y:S02]  /*4fb0*/  LDL R2, [R1] ;  /* 0x0000000001027983 */ /* 0x0010a40000100800 */
[----:B0-----:R-:W-:Y:S01]  /*4fc0*/  IADD3 R1, PT, PT, R1, 0x8, RZ ;  /* 0x0000000801017810 */ /* 0x001fe20007ffe0ff */
[----:B--2---:R-:W-:Y:S06]  /*4fd0*/  RET.REL.NODEC R20 `(_Z26EncFirstStageOverlapFilterPiii) ;  /* 0xffffffb014087950 */ /* 0x004fec0003c3ffff */
        .type           $_Z26EncFirstStageOverlapFilterPiii$_Z9FwdRotatePii,@function
        .size           $_Z26EncFirstStageOverlapFilterPiii$_Z9FwdRotatePii,(.L_x_34 - $_Z26EncFirstStageOverlapFilterPiii$_Z9FwdRotatePii)
$_Z26EncFirstStageOverlapFilterPiii$_Z9FwdRotatePii:
[----:B------:R-:W-:Y:S02]  /*4fe0*/  VIADD R1, R1, 0xfffffff8 ;  /* 0xfffffff801017836 */ /* 0x000fe40000000000 */
[----:B------:R-:W-:-:S03]  /*4ff0*/  IMAD.MOV.U32 R3, RZ, RZ, R5 ;  /* 0x000000ffff037224 */ /* 0x000fc600078e0005 */
[----:B------:R0:W-:Y:S02]  /*5000*/  STL [R1], R2 ;  /* 0x0000000201007387 */ /* 0x0001e40000100800 */
[----:B0-----:R-:W-:Y:S01]  /*5010*/  MOV R2, R4 ;  /* 0x0000000400027202 */ /* 0x001fe20000000f00 */
[----:B------:R-:W0:Y:S04]  /*5020*/  LDCU.64 UR4, c[0x0][0x358] ;  /* 0x00006b00ff0477ac */ /* 0x000e280008000a00 */
[----:B0-----:R-:W2:Y:S04]  /*5030*/  LD.E R0, desc[UR4][R2.64] ;  /* 0x0000000402007980 */ /* 0x001ea8000c101900 */
[----:B------:R-:W3:Y:S01]  /*5040*/  LD.E R5, desc[UR4][R2.64+0x4] ;  /* 0x0000040402057980 */ /* 0x000ee2000c101900 */
[----:B--2---:R-:W-:-:S05]  /*5050*/  VIADD R4, R0, 0x1 ;  /* 0x0000000100047836 */ /* 0x004fca0000000000 */
[----:B------:R-:W-:-:S05]  /*5060*/  SHF.R.S32.HI R4, RZ, 0x1, R4 ;  /* 0x00000001ff047819 */ /* 0x000fca0000011404 */
[----:B---3--:R-:W-:-:S05]  /*5070*/  IMAD.IADD R5, R5, 0x1, -R4 ;  /* 0x0000000105057824 */ /* 0x008fca00078e0a04 */
[----:B------:R-:W-:Y:S01]  /*5080*/  IADD3 R7, PT, PT, R5, 0x1, RZ ;  /* 0x0000000105077810 */ /* 0x000fe20007ffe0ff */
[----:B------:R-:W-:Y:S03]  /*5090*/  ST.E desc[UR4][R2.64+0x4], R5 ;  /* 0x0000040502007985 */ /* 0x000fe6000c101904 */
[----:B------:R-:W-:-:S05]  /*50a0*/  LEA.HI.SX32 R7, R7, R0, 0x1f ;  /* 0x0000000007077211 */ /* 0x000fca00078ffaff */
[----:B------:R0:W-:Y:S04]  /*50b0*/  ST.E desc[UR4][R2.64], R7 ;  /* 0x0000000702007985 */ /* 0x0001e8000c101904 */
[----:B0-----:R0:W2:Y:S02]  /*50c0*/  LDL R2, [R1] ;  /* 0x0000000001027983 */ /* 0x0010a40000100800 */
[----:B0-----:R-:W-:Y:S01]  /*50d0*/  VIADD R1, R1, 0x8 ;  /* 0x0000000801017836 */ /* 0x001fe20000000000 */
[----:B--2---:R-:W-:Y:S06]  /*50e0*/  RET.REL.NODEC R20 `(_Z26EncFirstStageOverlapFilterPiii) ;  /* 0xffffffac14c47950 */ /* 0x004fec0003c3ffff */
.L_x_6:
        /* <DEDUP_REMOVED lines=9> */
.L_x_34:


//--------------------- .nv.global.init           --------------------------
	.section	.nv.global.init,"aw",@progbits
	.align	8
.nv.global.init:
	.type		pointerFunct_FCT,@object
	.size		pointerFunct_FCT,(pointerFunct - pointerFunct_FCT)
pointerFunct_FCT:
        /*0000*/ 	.byte	0x08, 0x00, 0x00, 0x00, 0x00, 0x00, 0x00, 0x00, 0x08, 0x00, 0x00, 0x00, 0x00, 0x00, 0x00, 0x00
        /*0010*/ 	.byte	0x08, 0x00, 0x00, 0x00, 0x00, 0x00, 0x00, 0x00, 0x08, 0x00, 0x00, 0x00, 0x00, 0x00, 0x00, 0x00
        /*0020*/ 	.byte	0x08, 0x00, 0x00, 0x00, 0x00, 0x00, 0x00, 0x00, 0x10, 0x00, 0x00, 0x00, 0x00, 0x00, 0x00, 0x00
        /*0030*/ 	.byte	0x10, 0x00, 0x00, 0x00, 0x00, 0x00, 0x00, 0x00, 0x18, 0x00, 0x00, 0x00, 0x00, 0x00, 0x00, 0x00
	.type		pointerFunct,@object
	.size		pointerFunct,(.L_1 - pointerFunct)
pointerFunct:
        /* <DEDUP_REMOVED lines=8> */
        /*00c0*/ 	.byte	0x08, 0x00, 0x00, 0x00, 0x00, 0x00, 0x00, 0x00
.L_1:


//--------------------- .nv.shared.reserved.0     --------------------------
	.section	.nv.shared.reserved.0,"aw",@nobits
	.weak		__nv_reservedSMEM_offset_0_alias
	.size		__nv_reservedSMEM_offset_0_alias, 0, 64
	.other		__nv_reservedSMEM_offset_0_alias,@"STO_CUDA_RESERVED_SHARED STV_DEFAULT"
__nv_reservedSMEM_offset_0_alias:
	.zero		0
	.zero		64


//--------------------- .nv.constant0._Z26EncSecondStagePreFilteringPiii --------------------------
	.section	.nv.constant0._Z26EncSecondStagePreFilteringPiii,"a",@progbits
	.sectionflags	@""
	.align	4
.nv.constant0._Z26EncSecondStagePreFilteringPiii:
	.zero		912


//--------------------- .nv.constant0._Z27EncSecondStageOverlapFilterPiii --------------------------
	.section	.nv.constant0._Z27EncSecondStageOverlapFilterPiii,"a",@progbits
	.sectionflags	@""
	.align	4
.nv.constant0._Z27EncSecondStageOverlapFilterPiii:
	.zero		912


//--------------------- .nv.constant0._Z25EncFirstStagePreFilteringPiii --------------------------
	.section	.nv.constant0._Z25EncFirstStagePreFilteringPiii,"a",@progbits
	.sectionflags	@""
	.align	4
.nv.constant0._Z25EncFirstStagePreFilteringPiii:
	.zero		912


//--------------------- .nv.constant0._Z26EncFirstStageOverlapFilterPiii --------------------------
	.section	.nv.constant0._Z26EncFirstStageOverlapFilterPiii,"a",@progbits
	.sectionflags	@""
	.align	4
.nv.constant0._Z26EncFirstStageOverlapFilterPiii:
	.zero		912


//--------------------- SYMBOLS --------------------------

	.type		.nv.reservedSmem.offset0,@object
	.size		.nv.reservedSmem.offset0,0x4
